//
// Generated by NVIDIA NVVM Compiler
//
// Compiler Build ID: CL-36424714
// Cuda compilation tools, release 13.0, V13.0.88
// Based on NVVM 20.0.0
//

.version 9.0
.target sm_100
.address_size 64

	// .globl	_Z21generateRandomNumbersPyyy
.global .align 4 .b8 precalc_xorwow_matrix[102400];
.global .align 4 .b8 precalc_xorwow_offset_matrix[102400];
.global .align 4 .b8 mrg32k3aM1[2304];
.global .align 4 .b8 mrg32k3aM2[2304];
.global .align 4 .b8 mrg32k3aM1SubSeq[2016];
.global .align 4 .b8 mrg32k3aM2SubSeq[2016];
.global .align 4 .b8 mrg32k3aM1Seq[2304];
.global .align 4 .b8 mrg32k3aM2Seq[2304];
.const .align 8 .b8 __cr_lgamma_table[72];

.visible .entry _Z21generateRandomNumbersPyyy(
	.param .u64 .ptr .align 1 _Z21generateRandomNumbersPyyy_param_0,
	.param .u64 _Z21generateRandomNumbersPyyy_param_1,
	.param .u64 _Z21generateRandomNumbersPyyy_param_2
)
{
	.local .align 8 .b8 	__local_depot0[48];
	.reg .b64 	%SP;
	.reg .b64 	%SPL;
	.reg .pred 	%p<70>;
	.reg .b32 	%r<1234>;
	.reg .b32 	%f<25>;
	.reg .b64 	%rd<40>;

	mov.u64 	%SPL, __local_depot0;
	ld.param.u64 	%rd16, [_Z21generateRandomNumbersPyyy_param_0];
	ld.param.u64 	%rd18, [_Z21generateRandomNumbersPyyy_param_1];
	ld.param.u64 	%rd17, [_Z21generateRandomNumbersPyyy_param_2];
	add.u64 	%rd1, %SPL, 0;
	mov.u32 	%r561, %ctaid.x;
	mov.u32 	%r562, %ntid.x;
	mov.u32 	%r563, %tid.x;
	mad.lo.s32 	%r564, %r561, %r562, %r563;
	cvt.u64.u32 	%rd37, %r564;
	mov.u32 	%r565, %nctaid.x;
	mul.lo.s32 	%r1, %r562, %r565;
	cvt.u32.u64 	%r566, %rd18;
	xor.b32  	%r567, %r566, -1429050551;
	mul.lo.s32 	%r568, %r567, 1099087573;
	{ .reg .b32 tmp; mov.b64 {tmp, %r569}, %rd18; }
	xor.b32  	%r570, %r569, -136515619;
	mul.lo.s32 	%r571, %r570, -1703105765;
	add.s32 	%r572, %r568, %r571;
	add.s32 	%r1228, %r572, 6615241;
	add.s32 	%r958, %r568, 123456789;
	st.local.v2.u32 	[%rd1], {%r1228, %r958};
	xor.b32  	%r957, %r568, 362436069;
	add.s32 	%r956, %r571, 521288629;
	st.local.v2.u32 	[%rd1+8], {%r957, %r956};
	xor.b32  	%r955, %r571, 88675123;
	add.s32 	%r954, %r568, 5783321;
	st.local.v2.u32 	[%rd1+16], {%r955, %r954};
	setp.eq.s32 	%p1, %r564, 0;
	@%p1 bra 	$L__BB0_115;
	mov.b32 	%r941, 0;
	mov.u64 	%rd36, %rd37;
$L__BB0_2:
	mov.u64 	%rd3, %rd36;
	and.b64  	%rd4, %rd3, 3;
	setp.eq.s64 	%p2, %rd4, 0;
	@%p2 bra 	$L__BB0_114;
	mul.wide.u32 	%rd20, %r941, 3200;
	mov.u64 	%rd21, precalc_xorwow_matrix;
	add.s64 	%rd5, %rd21, %rd20;
	mov.b32 	%r954, 0;
	mov.u32 	%r955, %r954;
	mov.u32 	%r956, %r954;
	mov.u32 	%r957, %r954;
	mov.u32 	%r958, %r954;
	mov.u32 	%r947, %r954;
$L__BB0_4:
	mul.wide.u32 	%rd22, %r947, 4;
	add.s64 	%rd23, %rd1, %rd22;
	ld.local.u32 	%r20, [%rd23+4];
	shl.b32 	%r21, %r947, 5;
	mov.b32 	%r953, 0;
$L__BB0_5:
	.pragma "nounroll";
	shr.u32 	%r576, %r20, %r953;
	and.b32  	%r577, %r576, 1;
	setp.eq.b32 	%p3, %r577, 1;
	not.pred 	%p4, %p3;
	add.s32 	%r578, %r21, %r953;
	mul.lo.s32 	%r579, %r578, 5;
	mul.wide.u32 	%rd24, %r579, 4;
	add.s64 	%rd6, %rd5, %rd24;
	@%p4 bra 	$L__BB0_7;
	ld.global.u32 	%r580, [%rd6];
	xor.b32  	%r958, %r958, %r580;
	ld.global.u32 	%r581, [%rd6+4];
	xor.b32  	%r957, %r957, %r581;
	ld.global.u32 	%r582, [%rd6+8];
	xor.b32  	%r956, %r956, %r582;
	ld.global.u32 	%r583, [%rd6+12];
	xor.b32  	%r955, %r955, %r583;
	ld.global.u32 	%r584, [%rd6+16];
	xor.b32  	%r954, %r954, %r584;
$L__BB0_7:
	and.b32  	%r586, %r576, 2;
	setp.eq.s32 	%p5, %r586, 0;
	@%p5 bra 	$L__BB0_9;
	ld.global.u32 	%r587, [%rd6+20];
	xor.b32  	%r958, %r958, %r587;
	ld.global.u32 	%r588, [%rd6+24];
	xor.b32  	%r957, %r957, %r588;
	ld.global.u32 	%r589, [%rd6+28];
	xor.b32  	%r956, %r956, %r589;
	ld.global.u32 	%r590, [%rd6+32];
	xor.b32  	%r955, %r955, %r590;
	ld.global.u32 	%r591, [%rd6+36];
	xor.b32  	%r954, %r954, %r591;
$L__BB0_9:
	and.b32  	%r593, %r576, 4;
	setp.eq.s32 	%p6, %r593, 0;
	@%p6 bra 	$L__BB0_11;
	ld.global.u32 	%r594, [%rd6+40];
	xor.b32  	%r958, %r958, %r594;
	ld.global.u32 	%r595, [%rd6+44];
	xor.b32  	%r957, %r957, %r595;
	ld.global.u32 	%r596, [%rd6+48];
	xor.b32  	%r956, %r956, %r596;
	ld.global.u32 	%r597, [%rd6+52];
	xor.b32  	%r955, %r955, %r597;
	ld.global.u32 	%r598, [%rd6+56];
	xor.b32  	%r954, %r954, %r598;
$L__BB0_11:
	and.b32  	%r600, %r576, 8;
	setp.eq.s32 	%p7, %r600, 0;
	@%p7 bra 	$L__BB0_13;
	ld.global.u32 	%r601, [%rd6+60];
	xor.b32  	%r958, %r958, %r601;
	ld.global.u32 	%r602, [%rd6+64];
	xor.b32  	%r957, %r957, %r602;
	ld.global.u32 	%r603, [%rd6+68];
	xor.b32  	%r956, %r956, %r603;
	ld.global.u32 	%r604, [%rd6+72];
	xor.b32  	%r955, %r955, %r604;
	ld.global.u32 	%r605, [%rd6+76];
	xor.b32  	%r954, %r954, %r605;
$L__BB0_13:
	and.b32  	%r607, %r576, 16;
	setp.eq.s32 	%p8, %r607, 0;
	@%p8 bra 	$L__BB0_15;
	ld.global.u32 	%r608, [%rd6+80];
	xor.b32  	%r958, %r958, %r608;
	ld.global.u32 	%r609, [%rd6+84];
	xor.b32  	%r957, %r957, %r609;
	ld.global.u32 	%r610, [%rd6+88];
	xor.b32  	%r956, %r956, %r610;
	ld.global.u32 	%r611, [%rd6+92];
	xor.b32  	%r955, %r955, %r611;
	ld.global.u32 	%r612, [%rd6+96];
	xor.b32  	%r954, %r954, %r612;
$L__BB0_15:
	and.b32  	%r614, %r576, 32;
	setp.eq.s32 	%p9, %r614, 0;
	@%p9 bra 	$L__BB0_17;
	ld.global.u32 	%r615, [%rd6+100];
	xor.b32  	%r958, %r958, %r615;
	ld.global.u32 	%r616, [%rd6+104];
	xor.b32  	%r957, %r957, %r616;
	ld.global.u32 	%r617, [%rd6+108];
	xor.b32  	%r956, %r956, %r617;
	ld.global.u32 	%r618, [%rd6+112];
	xor.b32  	%r955, %r955, %r618;
	ld.global.u32 	%r619, [%rd6+116];
	xor.b32  	%r954, %r954, %r619;
$L__BB0_17:
	and.b32  	%r621, %r576, 64;
	setp.eq.s32 	%p10, %r621, 0;
	@%p10 bra 	$L__BB0_19;
	ld.global.u32 	%r622, [%rd6+120];
	xor.b32  	%r958, %r958, %r622;
	ld.global.u32 	%r623, [%rd6+124];
	xor.b32  	%r957, %r957, %r623;
	ld.global.u32 	%r624, [%rd6+128];
	xor.b32  	%r956, %r956, %r624;
	ld.global.u32 	%r625, [%rd6+132];
	xor.b32  	%r955, %r955, %r625;
	ld.global.u32 	%r626, [%rd6+136];
	xor.b32  	%r954, %r954, %r626;
$L__BB0_19:
	and.b32  	%r628, %r576, 128;
	setp.eq.s32 	%p11, %r628, 0;
	@%p11 bra 	$L__BB0_21;
	ld.global.u32 	%r629, [%rd6+140];
	xor.b32  	%r958, %r958, %r629;
	ld.global.u32 	%r630, [%rd6+144];
	xor.b32  	%r957, %r957, %r630;
	ld.global.u32 	%r631, [%rd6+148];
	xor.b32  	%r956, %r956, %r631;
	ld.global.u32 	%r632, [%rd6+152];
	xor.b32  	%r955, %r955, %r632;
	ld.global.u32 	%r633, [%rd6+156];
	xor.b32  	%r954, %r954, %r633;
$L__BB0_21:
	and.b32  	%r635, %r576, 256;
	setp.eq.s32 	%p12, %r635, 0;
	@%p12 bra 	$L__BB0_23;
	ld.global.u32 	%r636, [%rd6+160];
	xor.b32  	%r958, %r958, %r636;
	ld.global.u32 	%r637, [%rd6+164];
	xor.b32  	%r957, %r957, %r637;
	ld.global.u32 	%r638, [%rd6+168];
	xor.b32  	%r956, %r956, %r638;
	ld.global.u32 	%r639, [%rd6+172];
	xor.b32  	%r955, %r955, %r639;
	ld.global.u32 	%r640, [%rd6+176];
	xor.b32  	%r954, %r954, %r640;
$L__BB0_23:
	and.b32  	%r642, %r576, 512;
	setp.eq.s32 	%p13, %r642, 0;
	@%p13 bra 	$L__BB0_25;
	ld.global.u32 	%r643, [%rd6+180];
	xor.b32  	%r958, %r958, %r643;
	ld.global.u32 	%r644, [%rd6+184];
	xor.b32  	%r957, %r957, %r644;
	ld.global.u32 	%r645, [%rd6+188];
	xor.b32  	%r956, %r956, %r645;
	ld.global.u32 	%r646, [%rd6+192];
	xor.b32  	%r955, %r955, %r646;
	ld.global.u32 	%r647, [%rd6+196];
	xor.b32  	%r954, %r954, %r647;
$L__BB0_25:
	and.b32  	%r649, %r576, 1024;
	setp.eq.s32 	%p14, %r649, 0;
	@%p14 bra 	$L__BB0_27;
	ld.global.u32 	%r650, [%rd6+200];
	xor.b32  	%r958, %r958, %r650;
	ld.global.u32 	%r651, [%rd6+204];
	xor.b32  	%r957, %r957, %r651;
	ld.global.u32 	%r652, [%rd6+208];
	xor.b32  	%r956, %r956, %r652;
	ld.global.u32 	%r653, [%rd6+212];
	xor.b32  	%r955, %r955, %r653;
	ld.global.u32 	%r654, [%rd6+216];
	xor.b32  	%r954, %r954, %r654;
$L__BB0_27:
	and.b32  	%r656, %r576, 2048;
	setp.eq.s32 	%p15, %r656, 0;
	@%p15 bra 	$L__BB0_29;
	ld.global.u32 	%r657, [%rd6+220];
	xor.b32  	%r958, %r958, %r657;
	ld.global.u32 	%r658, [%rd6+224];
	xor.b32  	%r957, %r957, %r658;
	ld.global.u32 	%r659, [%rd6+228];
	xor.b32  	%r956, %r956, %r659;
	ld.global.u32 	%r660, [%rd6+232];
	xor.b32  	%r955, %r955, %r660;
	ld.global.u32 	%r661, [%rd6+236];
	xor.b32  	%r954, %r954, %r661;
$L__BB0_29:
	and.b32  	%r663, %r576, 4096;
	setp.eq.s32 	%p16, %r663, 0;
	@%p16 bra 	$L__BB0_31;
	ld.global.u32 	%r664, [%rd6+240];
	xor.b32  	%r958, %r958, %r664;
	ld.global.u32 	%r665, [%rd6+244];
	xor.b32  	%r957, %r957, %r665;
	ld.global.u32 	%r666, [%rd6+248];
	xor.b32  	%r956, %r956, %r666;
	ld.global.u32 	%r667, [%rd6+252];
	xor.b32  	%r955, %r955, %r667;
	ld.global.u32 	%r668, [%rd6+256];
	xor.b32  	%r954, %r954, %r668;
$L__BB0_31:
	and.b32  	%r670, %r576, 8192;
	setp.eq.s32 	%p17, %r670, 0;
	@%p17 bra 	$L__BB0_33;
	ld.global.u32 	%r671, [%rd6+260];
	xor.b32  	%r958, %r958, %r671;
	ld.global.u32 	%r672, [%rd6+264];
	xor.b32  	%r957, %r957, %r672;
	ld.global.u32 	%r673, [%rd6+268];
	xor.b32  	%r956, %r956, %r673;
	ld.global.u32 	%r674, [%rd6+272];
	xor.b32  	%r955, %r955, %r674;
	ld.global.u32 	%r675, [%rd6+276];
	xor.b32  	%r954, %r954, %r675;
$L__BB0_33:
	and.b32  	%r677, %r576, 16384;
	setp.eq.s32 	%p18, %r677, 0;
	@%p18 bra 	$L__BB0_35;
	ld.global.u32 	%r678, [%rd6+280];
	xor.b32  	%r958, %r958, %r678;
	ld.global.u32 	%r679, [%rd6+284];
	xor.b32  	%r957, %r957, %r679;
	ld.global.u32 	%r680, [%rd6+288];
	xor.b32  	%r956, %r956, %r680;
	ld.global.u32 	%r681, [%rd6+292];
	xor.b32  	%r955, %r955, %r681;
	ld.global.u32 	%r682, [%rd6+296];
	xor.b32  	%r954, %r954, %r682;
$L__BB0_35:
	and.b32  	%r684, %r576, 32768;
	setp.eq.s32 	%p19, %r684, 0;
	@%p19 bra 	$L__BB0_37;
	ld.global.u32 	%r685, [%rd6+300];
	xor.b32  	%r958, %r958, %r685;
	ld.global.u32 	%r686, [%rd6+304];
	xor.b32  	%r957, %r957, %r686;
	ld.global.u32 	%r687, [%rd6+308];
	xor.b32  	%r956, %r956, %r687;
	ld.global.u32 	%r688, [%rd6+312];
	xor.b32  	%r955, %r955, %r688;
	ld.global.u32 	%r689, [%rd6+316];
	xor.b32  	%r954, %r954, %r689;
$L__BB0_37:
	add.s32 	%r953, %r953, 16;
	setp.ne.s32 	%p20, %r953, 32;
	@%p20 bra 	$L__BB0_5;
	mad.lo.s32 	%r690, %r947, -31, %r21;
	add.s32 	%r947, %r690, 1;
	setp.ne.s32 	%p21, %r947, 5;
	@%p21 bra 	$L__BB0_4;
	st.local.u32 	[%rd1+4], %r958;
	st.local.v2.u32 	[%rd1+8], {%r957, %r956};
	st.local.v2.u32 	[%rd1+16], {%r955, %r954};
	setp.eq.s64 	%p22, %rd4, 1;
	@%p22 bra 	$L__BB0_114;
	mov.b32 	%r954, 0;
	mov.u32 	%r955, %r954;
	mov.u32 	%r956, %r954;
	mov.u32 	%r957, %r954;
	mov.u32 	%r958, %r954;
	mov.u32 	%r1039, %r954;
$L__BB0_41:
	mul.wide.u32 	%rd25, %r1039, 4;
	add.s64 	%rd26, %rd1, %rd25;
	ld.local.u32 	%r196, [%rd26+4];
	shl.b32 	%r197, %r1039, 5;
	mov.b32 	%r1045, 0;
$L__BB0_42:
	.pragma "nounroll";
	shr.u32 	%r693, %r196, %r1045;
	and.b32  	%r694, %r693, 1;
	setp.eq.b32 	%p23, %r694, 1;
	not.pred 	%p24, %p23;
	add.s32 	%r695, %r197, %r1045;
	mul.lo.s32 	%r696, %r695, 5;
	mul.wide.u32 	%rd27, %r696, 4;
	add.s64 	%rd7, %rd5, %rd27;
	@%p24 bra 	$L__BB0_44;
	ld.global.u32 	%r697, [%rd7];
	xor.b32  	%r958, %r958, %r697;
	ld.global.u32 	%r698, [%rd7+4];
	xor.b32  	%r957, %r957, %r698;
	ld.global.u32 	%r699, [%rd7+8];
	xor.b32  	%r956, %r956, %r699;
	ld.global.u32 	%r700, [%rd7+12];
	xor.b32  	%r955, %r955, %r700;
	ld.global.u32 	%r701, [%rd7+16];
	xor.b32  	%r954, %r954, %r701;
$L__BB0_44:
	and.b32  	%r703, %r693, 2;
	setp.eq.s32 	%p25, %r703, 0;
	@%p25 bra 	$L__BB0_46;
	ld.global.u32 	%r704, [%rd7+20];
	xor.b32  	%r958, %r958, %r704;
	ld.global.u32 	%r705, [%rd7+24];
	xor.b32  	%r957, %r957, %r705;
	ld.global.u32 	%r706, [%rd7+28];
	xor.b32  	%r956, %r956, %r706;
	ld.global.u32 	%r707, [%rd7+32];
	xor.b32  	%r955, %r955, %r707;
	ld.global.u32 	%r708, [%rd7+36];
	xor.b32  	%r954, %r954, %r708;
$L__BB0_46:
	and.b32  	%r710, %r693, 4;
	setp.eq.s32 	%p26, %r710, 0;
	@%p26 bra 	$L__BB0_48;
	ld.global.u32 	%r711, [%rd7+40];
	xor.b32  	%r958, %r958, %r711;
	ld.global.u32 	%r712, [%rd7+44];
	xor.b32  	%r957, %r957, %r712;
	ld.global.u32 	%r713, [%rd7+48];
	xor.b32  	%r956, %r956, %r713;
	ld.global.u32 	%r714, [%rd7+52];
	xor.b32  	%r955, %r955, %r714;
	ld.global.u32 	%r715, [%rd7+56];
	xor.b32  	%r954, %r954, %r715;
$L__BB0_48:
	and.b32  	%r717, %r693, 8;
	setp.eq.s32 	%p27, %r717, 0;
	@%p27 bra 	$L__BB0_50;
	ld.global.u32 	%r718, [%rd7+60];
	xor.b32  	%r958, %r958, %r718;
	ld.global.u32 	%r719, [%rd7+64];
	xor.b32  	%r957, %r957, %r719;
	ld.global.u32 	%r720, [%rd7+68];
	xor.b32  	%r956, %r956, %r720;
	ld.global.u32 	%r721, [%rd7+72];
	xor.b32  	%r955, %r955, %r721;
	ld.global.u32 	%r722, [%rd7+76];
	xor.b32  	%r954, %r954, %r722;
$L__BB0_50:
	and.b32  	%r724, %r693, 16;
	setp.eq.s32 	%p28, %r724, 0;
	@%p28 bra 	$L__BB0_52;
	ld.global.u32 	%r725, [%rd7+80];
	xor.b32  	%r958, %r958, %r725;
	ld.global.u32 	%r726, [%rd7+84];
	xor.b32  	%r957, %r957, %r726;
	ld.global.u32 	%r727, [%rd7+88];
	xor.b32  	%r956, %r956, %r727;
	ld.global.u32 	%r728, [%rd7+92];
	xor.b32  	%r955, %r955, %r728;
	ld.global.u32 	%r729, [%rd7+96];
	xor.b32  	%r954, %r954, %r729;
$L__BB0_52:
	and.b32  	%r731, %r693, 32;
	setp.eq.s32 	%p29, %r731, 0;
	@%p29 bra 	$L__BB0_54;
	ld.global.u32 	%r732, [%rd7+100];
	xor.b32  	%r958, %r958, %r732;
	ld.global.u32 	%r733, [%rd7+104];
	xor.b32  	%r957, %r957, %r733;
	ld.global.u32 	%r734, [%rd7+108];
	xor.b32  	%r956, %r956, %r734;
	ld.global.u32 	%r735, [%rd7+112];
	xor.b32  	%r955, %r955, %r735;
	ld.global.u32 	%r736, [%rd7+116];
	xor.b32  	%r954, %r954, %r736;
$L__BB0_54:
	and.b32  	%r738, %r693, 64;
	setp.eq.s32 	%p30, %r738, 0;
	@%p30 bra 	$L__BB0_56;
	ld.global.u32 	%r739, [%rd7+120];
	xor.b32  	%r958, %r958, %r739;
	ld.global.u32 	%r740, [%rd7+124];
	xor.b32  	%r957, %r957, %r740;
	ld.global.u32 	%r741, [%rd7+128];
	xor.b32  	%r956, %r956, %r741;
	ld.global.u32 	%r742, [%rd7+132];
	xor.b32  	%r955, %r955, %r742;
	ld.global.u32 	%r743, [%rd7+136];
	xor.b32  	%r954, %r954, %r743;
$L__BB0_56:
	and.b32  	%r745, %r693, 128;
	setp.eq.s32 	%p31, %r745, 0;
	@%p31 bra 	$L__BB0_58;
	ld.global.u32 	%r746, [%rd7+140];
	xor.b32  	%r958, %r958, %r746;
	ld.global.u32 	%r747, [%rd7+144];
	xor.b32  	%r957, %r957, %r747;
	ld.global.u32 	%r748, [%rd7+148];
	xor.b32  	%r956, %r956, %r748;
	ld.global.u32 	%r749, [%rd7+152];
	xor.b32  	%r955, %r955, %r749;
	ld.global.u32 	%r750, [%rd7+156];
	xor.b32  	%r954, %r954, %r750;
$L__BB0_58:
	and.b32  	%r752, %r693, 256;
	setp.eq.s32 	%p32, %r752, 0;
	@%p32 bra 	$L__BB0_60;
	ld.global.u32 	%r753, [%rd7+160];
	xor.b32  	%r958, %r958, %r753;
	ld.global.u32 	%r754, [%rd7+164];
	xor.b32  	%r957, %r957, %r754;
	ld.global.u32 	%r755, [%rd7+168];
	xor.b32  	%r956, %r956, %r755;
	ld.global.u32 	%r756, [%rd7+172];
	xor.b32  	%r955, %r955, %r756;
	ld.global.u32 	%r757, [%rd7+176];
	xor.b32  	%r954, %r954, %r757;
$L__BB0_60:
	and.b32  	%r759, %r693, 512;
	setp.eq.s32 	%p33, %r759, 0;
	@%p33 bra 	$L__BB0_62;
	ld.global.u32 	%r760, [%rd7+180];
	xor.b32  	%r958, %r958, %r760;
	ld.global.u32 	%r761, [%rd7+184];
	xor.b32  	%r957, %r957, %r761;
	ld.global.u32 	%r762, [%rd7+188];
	xor.b32  	%r956, %r956, %r762;
	ld.global.u32 	%r763, [%rd7+192];
	xor.b32  	%r955, %r955, %r763;
	ld.global.u32 	%r764, [%rd7+196];
	xor.b32  	%r954, %r954, %r764;
$L__BB0_62:
	and.b32  	%r766, %r693, 1024;
	setp.eq.s32 	%p34, %r766, 0;
	@%p34 bra 	$L__BB0_64;
	ld.global.u32 	%r767, [%rd7+200];
	xor.b32  	%r958, %r958, %r767;
	ld.global.u32 	%r768, [%rd7+204];
	xor.b32  	%r957, %r957, %r768;
	ld.global.u32 	%r769, [%rd7+208];
	xor.b32  	%r956, %r956, %r769;
	ld.global.u32 	%r770, [%rd7+212];
	xor.b32  	%r955, %r955, %r770;
	ld.global.u32 	%r771, [%rd7+216];
	xor.b32  	%r954, %r954, %r771;
$L__BB0_64:
	and.b32  	%r773, %r693, 2048;
	setp.eq.s32 	%p35, %r773, 0;
	@%p35 bra 	$L__BB0_66;
	ld.global.u32 	%r774, [%rd7+220];
	xor.b32  	%r958, %r958, %r774;
	ld.global.u32 	%r775, [%rd7+224];
	xor.b32  	%r957, %r957, %r775;
	ld.global.u32 	%r776, [%rd7+228];
	xor.b32  	%r956, %r956, %r776;
	ld.global.u32 	%r777, [%rd7+232];
	xor.b32  	%r955, %r955, %r777;
	ld.global.u32 	%r778, [%rd7+236];
	xor.b32  	%r954, %r954, %r778;
$L__BB0_66:
	and.b32  	%r780, %r693, 4096;
	setp.eq.s32 	%p36, %r780, 0;
	@%p36 bra 	$L__BB0_68;
	ld.global.u32 	%r781, [%rd7+240];
	xor.b32  	%r958, %r958, %r781;
	ld.global.u32 	%r782, [%rd7+244];
	xor.b32  	%r957, %r957, %r782;
	ld.global.u32 	%r783, [%rd7+248];
	xor.b32  	%r956, %r956, %r783;
	ld.global.u32 	%r784, [%rd7+252];
	xor.b32  	%r955, %r955, %r784;
	ld.global.u32 	%r785, [%rd7+256];
	xor.b32  	%r954, %r954, %r785;
$L__BB0_68:
	and.b32  	%r787, %r693, 8192;
	setp.eq.s32 	%p37, %r787, 0;
	@%p37 bra 	$L__BB0_70;
	ld.global.u32 	%r788, [%rd7+260];
	xor.b32  	%r958, %r958, %r788;
	ld.global.u32 	%r789, [%rd7+264];
	xor.b32  	%r957, %r957, %r789;
	ld.global.u32 	%r790, [%rd7+268];
	xor.b32  	%r956, %r956, %r790;
	ld.global.u32 	%r791, [%rd7+272];
	xor.b32  	%r955, %r955, %r791;
	ld.global.u32 	%r792, [%rd7+276];
	xor.b32  	%r954, %r954, %r792;
$L__BB0_70:
	and.b32  	%r794, %r693, 16384;
	setp.eq.s32 	%p38, %r794, 0;
	@%p38 bra 	$L__BB0_72;
	ld.global.u32 	%r795, [%rd7+280];
	xor.b32  	%r958, %r958, %r795;
	ld.global.u32 	%r796, [%rd7+284];
	xor.b32  	%r957, %r957, %r796;
	ld.global.u32 	%r797, [%rd7+288];
	xor.b32  	%r956, %r956, %r797;
	ld.global.u32 	%r798, [%rd7+292];
	xor.b32  	%r955, %r955, %r798;
	ld.global.u32 	%r799, [%rd7+296];
	xor.b32  	%r954, %r954, %r799;
$L__BB0_72:
	and.b32  	%r801, %r693, 32768;
	setp.eq.s32 	%p39, %r801, 0;
	@%p39 bra 	$L__BB0_74;
	ld.global.u32 	%r802, [%rd7+300];
	xor.b32  	%r958, %r958, %r802;
	ld.global.u32 	%r803, [%rd7+304];
	xor.b32  	%r957, %r957, %r803;
	ld.global.u32 	%r804, [%rd7+308];
	xor.b32  	%r956, %r956, %r804;
	ld.global.u32 	%r805, [%rd7+312];
	xor.b32  	%r955, %r955, %r805;
	ld.global.u32 	%r806, [%rd7+316];
	xor.b32  	%r954, %r954, %r806;
$L__BB0_74:
	add.s32 	%r1045, %r1045, 16;
	setp.ne.s32 	%p40, %r1045, 32;
	@%p40 bra 	$L__BB0_42;
	mad.lo.s32 	%r807, %r1039, -31, %r197;
	add.s32 	%r1039, %r807, 1;
	setp.ne.s32 	%p41, %r1039, 5;
	@%p41 bra 	$L__BB0_41;
	st.local.u32 	[%rd1+4], %r958;
	st.local.v2.u32 	[%rd1+8], {%r957, %r956};
	st.local.v2.u32 	[%rd1+16], {%r955, %r954};
	setp.ne.s64 	%p42, %rd4, 3;
	@%p42 bra 	$L__BB0_114;
	mov.b32 	%r954, 0;
	mov.u32 	%r955, %r954;
	mov.u32 	%r956, %r954;
	mov.u32 	%r957, %r954;
	mov.u32 	%r958, %r954;
	mov.u32 	%r1131, %r954;
$L__BB0_78:
	mul.wide.u32 	%rd28, %r1131, 4;
	add.s64 	%rd29, %rd1, %rd28;
	ld.local.u32 	%r372, [%rd29+4];
	shl.b32 	%r373, %r1131, 5;
	mov.b32 	%r1137, 0;
$L__BB0_79:
	.pragma "nounroll";
	shr.u32 	%r810, %r372, %r1137;
	and.b32  	%r811, %r810, 1;
	setp.eq.b32 	%p43, %r811, 1;
	not.pred 	%p44, %p43;
	add.s32 	%r812, %r373, %r1137;
	mul.lo.s32 	%r813, %r812, 5;
	mul.wide.u32 	%rd30, %r813, 4;
	add.s64 	%rd8, %rd5, %rd30;
	@%p44 bra 	$L__BB0_81;
	ld.global.u32 	%r814, [%rd8];
	xor.b32  	%r958, %r958, %r814;
	ld.global.u32 	%r815, [%rd8+4];
	xor.b32  	%r957, %r957, %r815;
	ld.global.u32 	%r816, [%rd8+8];
	xor.b32  	%r956, %r956, %r816;
	ld.global.u32 	%r817, [%rd8+12];
	xor.b32  	%r955, %r955, %r817;
	ld.global.u32 	%r818, [%rd8+16];
	xor.b32  	%r954, %r954, %r818;
$L__BB0_81:
	and.b32  	%r820, %r810, 2;
	setp.eq.s32 	%p45, %r820, 0;
	@%p45 bra 	$L__BB0_83;
	ld.global.u32 	%r821, [%rd8+20];
	xor.b32  	%r958, %r958, %r821;
	ld.global.u32 	%r822, [%rd8+24];
	xor.b32  	%r957, %r957, %r822;
	ld.global.u32 	%r823, [%rd8+28];
	xor.b32  	%r956, %r956, %r823;
	ld.global.u32 	%r824, [%rd8+32];
	xor.b32  	%r955, %r955, %r824;
	ld.global.u32 	%r825, [%rd8+36];
	xor.b32  	%r954, %r954, %r825;
$L__BB0_83:
	and.b32  	%r827, %r810, 4;
	setp.eq.s32 	%p46, %r827, 0;
	@%p46 bra 	$L__BB0_85;
	ld.global.u32 	%r828, [%rd8+40];
	xor.b32  	%r958, %r958, %r828;
	ld.global.u32 	%r829, [%rd8+44];
	xor.b32  	%r957, %r957, %r829;
	ld.global.u32 	%r830, [%rd8+48];
	xor.b32  	%r956, %r956, %r830;
	ld.global.u32 	%r831, [%rd8+52];
	xor.b32  	%r955, %r955, %r831;
	ld.global.u32 	%r832, [%rd8+56];
	xor.b32  	%r954, %r954, %r832;
$L__BB0_85:
	and.b32  	%r834, %r810, 8;
	setp.eq.s32 	%p47, %r834, 0;
	@%p47 bra 	$L__BB0_87;
	ld.global.u32 	%r835, [%rd8+60];
	xor.b32  	%r958, %r958, %r835;
	ld.global.u32 	%r836, [%rd8+64];
	xor.b32  	%r957, %r957, %r836;
	ld.global.u32 	%r837, [%rd8+68];
	xor.b32  	%r956, %r956, %r837;
	ld.global.u32 	%r838, [%rd8+72];
	xor.b32  	%r955, %r955, %r838;
	ld.global.u32 	%r839, [%rd8+76];
	xor.b32  	%r954, %r954, %r839;
$L__BB0_87:
	and.b32  	%r841, %r810, 16;
	setp.eq.s32 	%p48, %r841, 0;
	@%p48 bra 	$L__BB0_89;
	ld.global.u32 	%r842, [%rd8+80];
	xor.b32  	%r958, %r958, %r842;
	ld.global.u32 	%r843, [%rd8+84];
	xor.b32  	%r957, %r957, %r843;
	ld.global.u32 	%r844, [%rd8+88];
	xor.b32  	%r956, %r956, %r844;
	ld.global.u32 	%r845, [%rd8+92];
	xor.b32  	%r955, %r955, %r845;
	ld.global.u32 	%r846, [%rd8+96];
	xor.b32  	%r954, %r954, %r846;
$L__BB0_89:
	and.b32  	%r848, %r810, 32;
	setp.eq.s32 	%p49, %r848, 0;
	@%p49 bra 	$L__BB0_91;
	ld.global.u32 	%r849, [%rd8+100];
	xor.b32  	%r958, %r958, %r849;
	ld.global.u32 	%r850, [%rd8+104];
	xor.b32  	%r957, %r957, %r850;
	ld.global.u32 	%r851, [%rd8+108];
	xor.b32  	%r956, %r956, %r851;
	ld.global.u32 	%r852, [%rd8+112];
	xor.b32  	%r955, %r955, %r852;
	ld.global.u32 	%r853, [%rd8+116];
	xor.b32  	%r954, %r954, %r853;
$L__BB0_91:
	and.b32  	%r855, %r810, 64;
	setp.eq.s32 	%p50, %r855, 0;
	@%p50 bra 	$L__BB0_93;
	ld.global.u32 	%r856, [%rd8+120];
	xor.b32  	%r958, %r958, %r856;
	ld.global.u32 	%r857, [%rd8+124];
	xor.b32  	%r957, %r957, %r857;
	ld.global.u32 	%r858, [%rd8+128];
	xor.b32  	%r956, %r956, %r858;
	ld.global.u32 	%r859, [%rd8+132];
	xor.b32  	%r955, %r955, %r859;
	ld.global.u32 	%r860, [%rd8+136];
	xor.b32  	%r954, %r954, %r860;
$L__BB0_93:
	and.b32  	%r862, %r810, 128;
	setp.eq.s32 	%p51, %r862, 0;
	@%p51 bra 	$L__BB0_95;
	ld.global.u32 	%r863, [%rd8+140];
	xor.b32  	%r958, %r958, %r863;
	ld.global.u32 	%r864, [%rd8+144];
	xor.b32  	%r957, %r957, %r864;
	ld.global.u32 	%r865, [%rd8+148];
	xor.b32  	%r956, %r956, %r865;
	ld.global.u32 	%r866, [%rd8+152];
	xor.b32  	%r955, %r955, %r866;
	ld.global.u32 	%r867, [%rd8+156];
	xor.b32  	%r954, %r954, %r867;
$L__BB0_95:
	and.b32  	%r869, %r810, 256;
	setp.eq.s32 	%p52, %r869, 0;
	@%p52 bra 	$L__BB0_97;
	ld.global.u32 	%r870, [%rd8+160];
	xor.b32  	%r958, %r958, %r870;
	ld.global.u32 	%r871, [%rd8+164];
	xor.b32  	%r957, %r957, %r871;
	ld.global.u32 	%r872, [%rd8+168];
	xor.b32  	%r956, %r956, %r872;
	ld.global.u32 	%r873, [%rd8+172];
	xor.b32  	%r955, %r955, %r873;
	ld.global.u32 	%r874, [%rd8+176];
	xor.b32  	%r954, %r954, %r874;
$L__BB0_97:
	and.b32  	%r876, %r810, 512;
	setp.eq.s32 	%p53, %r876, 0;
	@%p53 bra 	$L__BB0_99;
	ld.global.u32 	%r877, [%rd8+180];
	xor.b32  	%r958, %r958, %r877;
	ld.global.u32 	%r878, [%rd8+184];
	xor.b32  	%r957, %r957, %r878;
	ld.global.u32 	%r879, [%rd8+188];
	xor.b32  	%r956, %r956, %r879;
	ld.global.u32 	%r880, [%rd8+192];
	xor.b32  	%r955, %r955, %r880;
	ld.global.u32 	%r881, [%rd8+196];
	xor.b32  	%r954, %r954, %r881;
$L__BB0_99:
	and.b32  	%r883, %r810, 1024;
	setp.eq.s32 	%p54, %r883, 0;
	@%p54 bra 	$L__BB0_101;
	ld.global.u32 	%r884, [%rd8+200];
	xor.b32  	%r958, %r958, %r884;
	ld.global.u32 	%r885, [%rd8+204];
	xor.b32  	%r957, %r957, %r885;
	ld.global.u32 	%r886, [%rd8+208];
	xor.b32  	%r956, %r956, %r886;
	ld.global.u32 	%r887, [%rd8+212];
	xor.b32  	%r955, %r955, %r887;
	ld.global.u32 	%r888, [%rd8+216];
	xor.b32  	%r954, %r954, %r888;
$L__BB0_101:
	and.b32  	%r890, %r810, 2048;
	setp.eq.s32 	%p55, %r890, 0;
	@%p55 bra 	$L__BB0_103;
	ld.global.u32 	%r891, [%rd8+220];
	xor.b32  	%r958, %r958, %r891;
	ld.global.u32 	%r892, [%rd8+224];
	xor.b32  	%r957, %r957, %r892;
	ld.global.u32 	%r893, [%rd8+228];
	xor.b32  	%r956, %r956, %r893;
	ld.global.u32 	%r894, [%rd8+232];
	xor.b32  	%r955, %r955, %r894;
	ld.global.u32 	%r895, [%rd8+236];
	xor.b32  	%r954, %r954, %r895;
$L__BB0_103:
	and.b32  	%r897, %r810, 4096;
	setp.eq.s32 	%p56, %r897, 0;
	@%p56 bra 	$L__BB0_105;
	ld.global.u32 	%r898, [%rd8+240];
	xor.b32  	%r958, %r958, %r898;
	ld.global.u32 	%r899, [%rd8+244];
	xor.b32  	%r957, %r957, %r899;
	ld.global.u32 	%r900, [%rd8+248];
	xor.b32  	%r956, %r956, %r900;
	ld.global.u32 	%r901, [%rd8+252];
	xor.b32  	%r955, %r955, %r901;
	ld.global.u32 	%r902, [%rd8+256];
	xor.b32  	%r954, %r954, %r902;
$L__BB0_105:
	and.b32  	%r904, %r810, 8192;
	setp.eq.s32 	%p57, %r904, 0;
	@%p57 bra 	$L__BB0_107;
	ld.global.u32 	%r905, [%rd8+260];
	xor.b32  	%r958, %r958, %r905;
	ld.global.u32 	%r906, [%rd8+264];
	xor.b32  	%r957, %r957, %r906;
	ld.global.u32 	%r907, [%rd8+268];
	xor.b32  	%r956, %r956, %r907;
	ld.global.u32 	%r908, [%rd8+272];
	xor.b32  	%r955, %r955, %r908;
	ld.global.u32 	%r909, [%rd8+276];
	xor.b32  	%r954, %r954, %r909;
$L__BB0_107:
	and.b32  	%r911, %r810, 16384;
	setp.eq.s32 	%p58, %r911, 0;
	@%p58 bra 	$L__BB0_109;
	ld.global.u32 	%r912, [%rd8+280];
	xor.b32  	%r958, %r958, %r912;
	ld.global.u32 	%r913, [%rd8+284];
	xor.b32  	%r957, %r957, %r913;
	ld.global.u32 	%r914, [%rd8+288];
	xor.b32  	%r956, %r956, %r914;
	ld.global.u32 	%r915, [%rd8+292];
	xor.b32  	%r955, %r955, %r915;
	ld.global.u32 	%r916, [%rd8+296];
	xor.b32  	%r954, %r954, %r916;
$L__BB0_109:
	and.b32  	%r918, %r810, 32768;
	setp.eq.s32 	%p59, %r918, 0;
	@%p59 bra 	$L__BB0_111;
	ld.global.u32 	%r919, [%rd8+300];
	xor.b32  	%r958, %r958, %r919;
	ld.global.u32 	%r920, [%rd8+304];
	xor.b32  	%r957, %r957, %r920;
	ld.global.u32 	%r921, [%rd8+308];
	xor.b32  	%r956, %r956, %r921;
	ld.global.u32 	%r922, [%rd8+312];
	xor.b32  	%r955, %r955, %r922;
	ld.global.u32 	%r923, [%rd8+316];
	xor.b32  	%r954, %r954, %r923;
$L__BB0_111:
	add.s32 	%r1137, %r1137, 16;
	setp.ne.s32 	%p60, %r1137, 32;
	@%p60 bra 	$L__BB0_79;
	mad.lo.s32 	%r924, %r1131, -31, %r373;
	add.s32 	%r1131, %r924, 1;
	setp.ne.s32 	%p61, %r1131, 5;
	@%p61 bra 	$L__BB0_78;
	st.local.u32 	[%rd1+4], %r958;
	st.local.v2.u32 	[%rd1+8], {%r957, %r956};
	st.local.v2.u32 	[%rd1+16], {%r955, %r954};
$L__BB0_114:
	shr.u64 	%rd36, %rd3, 2;
	add.s32 	%r941, %r941, 1;
	setp.gt.u64 	%p62, %rd3, 3;
	@%p62 bra 	$L__BB0_2;
$L__BB0_115:
	setp.le.u64 	%p63, %rd17, %rd37;
	mov.b64 	%rd39, 0;
	@%p63 bra 	$L__BB0_118;
	cvt.u64.u32 	%rd10, %r1;
	mov.b64 	%rd39, 0;
$L__BB0_117:
	mov.u32 	%r557, %r957;
	mov.u32 	%r957, %r956;
	mov.u32 	%r956, %r955;
	mov.u32 	%r955, %r954;
	shr.u32 	%r925, %r958, 2;
	xor.b32  	%r926, %r925, %r958;
	shl.b32 	%r927, %r955, 4;
	shl.b32 	%r928, %r926, 1;
	xor.b32  	%r929, %r928, %r927;
	xor.b32  	%r930, %r929, %r926;
	xor.b32  	%r954, %r930, %r955;
	add.s32 	%r1228, %r1228, 362437;
	add.s32 	%r931, %r954, %r1228;
	cvt.rn.f32.u32 	%f1, %r931;
	fma.rn.f32 	%f2, %f1, 0f2F800000, 0f2F000000;
	setp.lt.f32 	%p64, %f2, 0f00800000;
	mul.f32 	%f3, %f2, 0f4B000000;
	selp.f32 	%f4, %f3, %f2, %p64;
	selp.f32 	%f5, 0fC1B80000, 0f00000000, %p64;
	mov.b32 	%r932, %f4;
	add.s32 	%r933, %r932, -1059760811;
	and.b32  	%r934, %r933, -8388608;
	sub.s32 	%r935, %r932, %r934;
	mov.b32 	%f6, %r935;
	cvt.rn.f32.s32 	%f7, %r934;
	fma.rn.f32 	%f8, %f7, 0f34000000, %f5;
	add.f32 	%f9, %f6, 0fBF800000;
	fma.rn.f32 	%f10, %f9, 0fBE055027, 0f3E1039F6;
	fma.rn.f32 	%f11, %f10, %f9, 0fBDF8CDCC;
	fma.rn.f32 	%f12, %f11, %f9, 0f3E0F2955;
	fma.rn.f32 	%f13, %f12, %f9, 0fBE2AD8B9;
	fma.rn.f32 	%f14, %f13, %f9, 0f3E4CED0B;
	fma.rn.f32 	%f15, %f14, %f9, 0fBE7FFF22;
	fma.rn.f32 	%f16, %f15, %f9, 0f3EAAAA78;
	fma.rn.f32 	%f17, %f16, %f9, 0fBF000000;
	mul.f32 	%f18, %f9, %f17;
	fma.rn.f32 	%f19, %f18, %f9, %f9;
	fma.rn.f32 	%f20, %f8, 0f3F317218, %f19;
	setp.gt.u32 	%p65, %r932, 2139095039;
	fma.rn.f32 	%f21, %f4, 0f7F800000, 0f7F800000;
	selp.f32 	%f22, %f21, %f20, %p65;
	setp.neu.f32 	%p66, %f4, 0f00000000;
	mul.f32 	%f23, %f22, 0fC0000000;
	setp.lt.f32 	%p67, %f23, 0f3F800000;
	and.pred  	%p68, %p66, %p67;
	selp.u64 	%rd33, 1, 0, %p68;
	add.s64 	%rd39, %rd39, %rd33;
	add.s64 	%rd37, %rd37, %rd10;
	setp.lt.u64 	%p69, %rd37, %rd17;
	mov.u32 	%r958, %r557;
	@%p69 bra 	$L__BB0_117;
$L__BB0_118:
	cvta.to.global.u64 	%rd34, %rd16;
	atom.global.add.u64 	%rd35, [%rd34], %rd39;
	ret;

}


// ===== COMPILED SASS (sm_100) =====

	.target	sm_100

	.elftype	@"ET_EXEC"


//--------------------- .note.nv.tkinfo           --------------------------
	.section	.note.nv.tkinfo,"",@"SHT_NOTE"
	.sectionflags	@"SHF_NOTE_NV_TKINFO"
	.tkinfo
        /*0018*/ 	.word	0x00000002
        /*0030*/ 	.string	""
        /*0030*/ 	.string	"ptxas"
        /*0030*/ 	.string	"Cuda compilation tools, release 13.0, V13.0.88"
        /*0030*/ 	.string	"Build cuda_13.0.r13.0/compiler.36424714_0"
        /*0030*/ 	.string	"-arch sm_100 -m 64 "



//--------------------- .note.nv.cuinfo           --------------------------
	.section	.note.nv.cuinfo,"",@"SHT_NOTE"
	.sectionflags	@"SHF_NOTE_NV_CUINFO"
        /*0018*/ 	.short	0x0002
        /*001a*/ 	.short	0x0064
        /*001c*/ 	.short	0x0082
	.zero		2


//--------------------- .nv.info                  --------------------------
	.section	.nv.info,"",@"SHT_CUDA_INFO"
	.align	4


	//----- nvinfo : EIATTR_REGCOUNT
	.align		4
        /*0000*/ 	.byte	0x04, 0x2f
        /*0002*/ 	.short	(.L_10 - .L_9)
	.align		4
.L_9:
        /*0004*/ 	.word	index@(_Z21generateRandomNumbersPyyy)
        /*0008*/ 	.word	0x0000001f


	//----- nvinfo : EIATTR_FRAME_SIZE
	.align		4
.L_10:
        /*000c*/ 	.byte	0x04, 0x11
        /*000e*/ 	.short	(.L_12 - .L_11)
	.align		4
.L_11:
        /*0010*/ 	.word	index@(_Z21generateRandomNumbersPyyy)
        /*0014*/ 	.word	0x00000030


	//----- nvinfo : EIATTR_MIN_STACK_SIZE
	.align		4
.L_12:
        /*0018*/ 	.byte	0x04, 0x12
        /*001a*/ 	.short	(.L_14 - .L_13)
	.align		4
.L_13:
        /*001c*/ 	.word	index@(_Z21generateRandomNumbersPyyy)
        /*0020*/ 	.word	0x00000030
.L_14:


//--------------------- .nv.compat                --------------------------
	.section	.nv.compat,"",@"SHT_CUDA_COMPAT_INFO"
	.align	4
        /*0000*/ 	.byte	0x02, 0x09, 0x00, 0x00, 0x02, 0x02, 0x01, 0x00, 0x02, 0x05, 0x05, 0x00, 0x03, 0x07, 0x01, 0x01
        /*0010*/ 	.byte	0x02, 0x03, 0x00, 0x00, 0x02, 0x06, 0x01, 0x00, 0x04, 0x0b, 0x08, 0x00, 0x01, 0x00, 0x00, 0x00
        /*0020*/ 	.byte	0x00, 0x00, 0x00, 0x00


//--------------------- .nv.info._Z21generateRandomNumbersPyyy --------------------------
	.section	.nv.info._Z21generateRandomNumbersPyyy,"",@"SHT_CUDA_INFO"
	.sectionflags	@""
	.align	4


	//----- nvinfo : EIATTR_CUDA_API_VERSION
	.align		4
        /*0000*/ 	.byte	0x04, 0x37
        /*0002*/ 	.short	(.L_16 - .L_15)
.L_15:
        /*0004*/ 	.word	0x00000082


	//----- nvinfo : EIATTR_KPARAM_INFO
	.align		4
.L_16:
        /*0008*/ 	.byte	0x04, 0x17
        /*000a*/ 	.short	(.L_18 - .L_17)
.L_17:
        /*000c*/ 	.word	0x00000000
        /*0010*/ 	.short	0x0002
        /*0012*/ 	.short	0x0010
        /*0014*/ 	.byte	0x00, 0xf0, 0x21, 0x00


	//----- nvinfo : EIATTR_KPARAM_INFO
	.align		4
.L_18:
        /*0018*/ 	.byte	0x04, 0x17
        /*001a*/ 	.short	(.L_20 - .L_19)
.L_19:
        /*001c*/ 	.word	0x00000000
        /*0020*/ 	.short	0x0001
        /*0022*/ 	.short	0x0008
        /*0024*/ 	.byte	0x00, 0xf0, 0x21, 0x00


	//----- nvinfo : EIATTR_KPARAM_INFO
	.align		4
.L_20:
        /*0028*/ 	.byte	0x04, 0x17
        /*002a*/ 	.short	(.L_22 - .L_21)
.L_21:
        /*002c*/ 	.word	0x00000000
        /*0030*/ 	.short	0x0000
        /*0032*/ 	.short	0x0000
        /*0034*/ 	.byte	0x00, 0xf5, 0x21, 0x00


	//----- nvinfo : EIATTR_SPARSE_MMA_MASK
	.align		4
.L_22:
        /*0038*/ 	.byte	0x03, 0x50
        /*003a*/ 	.short	0x0000


	//----- nvinfo : EIATTR_MAXREG_COUNT
	.align		4
        /*003c*/ 	.byte	0x03, 0x1b
        /*003e*/ 	.short	0x00ff


	//----- nvinfo : EIATTR_MERCURY_ISA_VERSION
	.align		4
        /*0040*/ 	.byte	0x03, 0x5f
        /*0042*/ 	.short	0x0101


	//----- nvinfo : EIATTR_VRC_CTA_INIT_COUNT
	.align		4
        /*0044*/ 	.byte	0x02, 0x4a
	.zero		1
	.zero		1


	//----- nvinfo : EIATTR_EXIT_INSTR_OFFSETS
	.align		4
        /*0048*/ 	.byte	0x04, 0x1c
        /*004a*/ 	.short	(.L_24 - .L_23)


	//   ....[0]....
.L_23:
        /*004c*/ 	.word	0x00002aa0


	//----- nvinfo : EIATTR_CRS_STACK_SIZE
	.align		4
.L_24:
        /*0050*/ 	.byte	0x04, 0x1e
        /*0052*/ 	.short	(.L_26 - .L_25)
.L_25:
        /*0054*/ 	.word	0x00000000


	//----- nvinfo : EIATTR_CBANK_PARAM_SIZE
	.align		4
.L_26:
        /*0058*/ 	.byte	0x03, 0x19
        /*005a*/ 	.short	0x0018


	//----- nvinfo : EIATTR_PARAM_CBANK
	.align		4
        /*005c*/ 	.byte	0x04, 0x0a
        /*005e*/ 	.short	(.L_28 - .L_27)
	.align		4
.L_27:
        /*0060*/ 	.word	index@(.nv.constant0._Z21generateRandomNumbersPyyy)
        /*0064*/ 	.short	0x0380
        /*0066*/ 	.short	0x0018


	//----- nvinfo : EIATTR_SW_WAR
	.align		4
.L_28:
        /*0068*/ 	.byte	0x04, 0x36
        /*006a*/ 	.short	(.L_30 - .L_29)
.L_29:
        /*006c*/ 	.word	0x00000008
.L_30:


//--------------------- .nv.callgraph             --------------------------
	.section	.nv.callgraph,"",@"SHT_CUDA_CALLGRAPH"
	.align	4
	.sectionentsize	8
	.align		4
        /*0000*/ 	.word	0x00000000
	.align		4
        /*0004*/ 	.word	0xffffffff
	.align		4
        /*0008*/ 	.word	0x00000000
	.align		4
        /*000c*/ 	.word	0xfffffffe
	.align		4
        /*0010*/ 	.word	0x00000000
	.align		4
        /*0014*/ 	.word	0xfffffffd
	.align		4
        /*0018*/ 	.word	0x00000000
	.align		4
        /*001c*/ 	.word	0xfffffffc


//--------------------- .nv.constant4             --------------------------
	.section	.nv.constant4,"a",@progbits
	.align	8
	.align		8
.nv.constant4:
        /*0000*/ 	.dword	precalc_xorwow_matrix
	.align		8
        /*0008*/ 	.dword	precalc_xorwow_offset_matrix
	.align		8
        /*0010*/ 	.dword	mrg32k3aM1
	.align		8
        /*0018*/ 	.dword	mrg32k3aM2
	.align		8
        /*0020*/ 	.dword	mrg32k3aM1SubSeq
	.align		8
        /*0028*/ 	.dword	mrg32k3aM2SubSeq
	.align		8
        /*0030*/ 	.dword	mrg32k3aM1Seq
	.align		8
        /*0038*/ 	.dword	mrg32k3aM2Seq


//--------------------- .nv.constant3             --------------------------
	.section	.nv.constant3,"a",@progbits
	.align	8
.nv.constant3:
	.type		__cr_lgamma_table,@object
	.size		__cr_lgamma_table,(.L_8 - __cr_lgamma_table)
__cr_lgamma_table:
        /*0000*/ 	.byte	0x00, 0x00, 0x00, 0x00, 0x00, 0x00, 0x00, 0x00, 0x00, 0x00, 0x00, 0x00, 0x00, 0x00, 0x00, 0x00
        /*0010*/ 	.byte	0xef, 0x39, 0xfa, 0xfe, 0x42, 0x2e, 0xe6, 0x3f, 0x02, 0x20, 0x2a, 0xfa, 0x0b, 0xab, 0xfc, 0x3f
        /*0020*/ 	.byte	0xf9, 0x2c, 0x92, 0x7c, 0xa7, 0x6c, 0x09, 0x40, 0xc9, 0x79, 0x44, 0x3c, 0x64, 0x26, 0x13, 0x40
        /*0030*/ 	.byte	0xca, 0x01, 0xcf, 0x3a, 0x27, 0x51, 0x1a, 0x40, 0x30, 0xcc, 0x2d, 0xf3, 0xe1, 0x0c, 0x21, 0x40
        /*0040*/ 	.byte	0x0d, 0xb7, 0xfc, 0x82, 0x8e, 0x35, 0x25, 0x40
.L_8:


//--------------------- .text._Z21generateRandomNumbersPyyy --------------------------
	.section	.text._Z21generateRandomNumbersPyyy,"ax",@progbits
	.align	128
        .global         _Z21generateRandomNumbersPyyy
        .type           _Z21generateRandomNumbersPyyy,@function
        .size           _Z21generateRandomNumbersPyyy,(.L_x_15 - _Z21generateRandomNumbersPyyy)
        .other          _Z21generateRandomNumbersPyyy,@"STO_CUDA_ENTRY STV_DEFAULT"
_Z21generateRandomNumbersPyyy:
.text._Z21generateRandomNumbersPyyy:
[----:B------:R-:W0:Y:S08]  /*0000*/  LDC R1, c[0x0][0x37c] ;  /* 0x0000df00ff017b82 */ /* 0x000e300000000800 */
[----:B------:R-:W1:Y:S01]  /*0010*/  LDC.64 R2, c[0x0][0x388] ;  /* 0x0000e200ff027b82 */ /* 0x000e620000000a00 */
[----:B------:R-:W2:Y:S01]  /*0020*/  S2R R9, SR_TID.X ;  /* 0x0000000000097919 */ /* 0x000ea20000002100 */
[----:B0-----:R-:W-:Y:S01]  /*0030*/  VIADD R1, R1, 0xffffffd0 ;  /* 0xffffffd001017836 */ /* 0x001fe20000000000 */
[----:B------:R-:W0:Y:S01]  /*0040*/  LDCU.64 UR6, c[0x0][0x358] ;  /* 0x00006b00ff0677ac */ /* 0x000e220008000a00 */
[----:B------:R-:W-:Y:S01]  /*0050*/  BSSY.RECONVERGENT B0, `(.L_x_0) ;  /* 0x0000266000007945 */ /* 0x000fe20003800200 */
[----:B------:R-:W-:-:S03]  /*0060*/  IMAD.MOV.U32 R8, RZ, RZ, RZ ;  /* 0x000000ffff087224 */ /* 0x000fc600078e00ff */
[----:B------:R-:W2:Y:S08]  /*0070*/  S2UR UR4, SR_CTAID.X ;  /* 0x00000000000479c3 */ /* 0x000eb00000002500 */
[----:B------:R-:W2:Y:S01]  /*0080*/  LDC R10, c[0x0][0x360] ;  /* 0x0000d800ff0a7b82 */ /* 0x000ea20000000800 */
[----:B------:R-:W3:Y:S01]  /*0090*/  LDCU UR5, c[0x0][0x370] ;  /* 0x00006e00ff0577ac */ /* 0x000ee20008000800 */
[----:B-1----:R-:W-:-:S02]  /*00a0*/  LOP3.LUT R0, R2, 0xaad26b49, RZ, 0x3c, !PT ;  /* 0xaad26b4902007812 */ /* 0x002fc400078e3cff */
[----:B------:R-:W-:-:S03]  /*00b0*/  LOP3.LUT R2, R3, 0xf7dcefdd, RZ, 0x3c, !PT ;  /* 0xf7dcefdd03027812 */ /* 0x000fc600078e3cff */
[----:B------:R-:W-:Y:S02]  /*00c0*/  IMAD R0, R0, 0x4182bed5, RZ ;  /* 0x4182bed500007824 */ /* 0x000fe400078e02ff */
[----:B------:R-:W-:Y:S02]  /*00d0*/  IMAD R3, R2, -0x658354e5, RZ ;  /* 0x9a7cab1b02037824 */ /* 0x000fe400078e02ff */
[C---:B------:R-:W-:Y:S01]  /*00e0*/  VIADD R7, R0.reuse, 0x75bcd15 ;  /* 0x075bcd1500077836 */ /* 0x040fe20000000000 */
[C---:B------:R-:W-:Y:S01]  /*00f0*/  LOP3.LUT R4, R0.reuse, 0x159a55e5, RZ, 0x3c, !PT ;  /* 0x159a55e500047812 */ /* 0x040fe200078e3cff */
[C---:B------:R-:W-:Y:S01]  /*0100*/  VIADD R5, R3.reuse, 0x1f123bb5 ;  /* 0x1f123bb503057836 */ /* 0x040fe20000000000 */
[C---:B------:R-:W-:Y:S02]  /*0110*/  IADD3 R6, PT, PT, R0.reuse, 0x64f0c9, R3 ;  /* 0x0064f0c900067810 */ /* 0x040fe40007ffe003 */
[----:B------:R-:W-:Y:S01]  /*0120*/  LOP3.LUT R2, R3, 0x5491333, RZ, 0x3c, !PT ;  /* 0x0549133303027812 */ /* 0x000fe200078e3cff */
[----:B------:R-:W-:Y:S01]  /*0130*/  VIADD R3, R0, 0x583f19 ;  /* 0x00583f1900037836 */ /* 0x000fe20000000000 */
[----:B------:R1:W-:Y:S01]  /*0140*/  STL.64 [R1+0x8], R4 ;  /* 0x0000080401007387 */ /* 0x0003e20000100a00 */
[----:B--2---:R-:W-:-:S02]  /*0150*/  IMAD R9, R10, UR4, R9 ;  /* 0x000000040a097c24 */ /* 0x004fc4000f8e0209 */
[----:B---3--:R-:W-:Y:S01]  /*0160*/  IMAD R0, R10, UR5, RZ ;  /* 0x000000050a007c24 */ /* 0x008fe2000f8e02ff */
[----:B------:R1:W-:Y:S02]  /*0170*/  STL.64 [R1], R6 ;  /* 0x0000000601007387 */ /* 0x0003e40000100a00 */
[----:B------:R-:W-:Y:S02]  /*0180*/  ISETP.NE.AND P0, PT, R9, RZ, PT ;  /* 0x000000ff0900720c */ /* 0x000fe40003f05270 */
[----:B------:R1:W-:Y:S11]  /*0190*/  STL.64 [R1+0x10], R2 ;  /* 0x0000100201007387 */ /* 0x0003f60000100a00 */
[----:B0-----:R-:W-:Y:S05]  /*01a0*/  @!P0 BRA `(.L_x_1) ;  /* 0x0000002400408947 */ /* 0x001fea0003800000 */
[----:B------:R-:W-:Y:S02]  /*01b0*/  IMAD.MOV.U32 R16, RZ, RZ, RZ ;  /* 0x000000ffff107224 */ /* 0x000fe400078e00ff */
[----:B------:R-:W-:Y:S02]  /*01c0*/  IMAD.MOV.U32 R15, RZ, RZ, R9 ;  /* 0x000000ffff0f7224 */ /* 0x000fe400078e0009 */
[----:B------:R-:W-:-:S07]  /*01d0*/  IMAD.MOV.U32 R14, RZ, RZ, R8 ;  /* 0x000000ffff0e7224 */ /* 0x000fce00078e0008 */
.L_x_10:
[----:B------:R-:W-:Y:S01]  /*01e0*/  LOP3.LUT R20, R15, 0x3, RZ, 0xc0, !PT ;  /* 0x000000030f147812 */ /* 0x000fe200078ec0ff */
[----:B------:R-:W-:Y:S03]  /*01f0*/  BSSY.RECONVERGENT B1, `(.L_x_2) ;  /* 0x0000245000017945 */ /* 0x000fe60003800200 */
[----:B------:R-:W-:-:S04]  /*0200*/  ISETP.NE.U32.AND P0, PT, R20, RZ, PT ;  /* 0x000000ff1400720c */ /* 0x000fc80003f05070 */
[----:B------:R-:W-:-:S13]  /*0210*/  ISETP.NE.AND.EX P0, PT, RZ, RZ, PT, P0 ;  /* 0x000000ffff00720c */ /* 0x000fda0003f05300 */
[----:B0-23--:R-:W-:Y:S05]  /*0220*/  @!P0 BRA `(.L_x_3) ;  /* 0x0000002400048947 */ /* 0x00dfea0003800000 */
[----:B------:R-:W0:Y:S01]  /*0230*/  LDC.64 R10, c[0x4][RZ] ;  /* 0x01000000ff0a7b82 */ /* 0x000e220000000a00 */
[----:B------:R-:W-:Y:S01]  /*0240*/  IMAD.MOV.U32 R18, RZ, RZ, RZ ;  /* 0x000000ffff127224 */ /* 0x000fe200078e00ff */
[----:B-1----:R-:W-:Y:S02]  /*0250*/  CS2R R2, SRZ ;  /* 0x0000000000027805 */ /* 0x002fe4000001ff00 */
[----:B------:R-:W-:Y:S01]  /*0260*/  CS2R R4, SRZ ;  /* 0x0000000000047805 */ /* 0x000fe2000001ff00 */
[----:B------:R-:W-:Y:S02]  /*0270*/  IMAD.MOV.U32 R7, RZ, RZ, RZ ;  /* 0x000000ffff077224 */ /* 0x000fe400078e00ff */
[----:B0-----:R-:W-:-:S07]  /*0280*/  IMAD.WIDE.U32 R10, R16, 0xc80, R10 ;  /* 0x00000c80100a7825 */ /* 0x001fce00078e000a */
.L_x_5:
[----:B------:R-:W-:-:S06]  /*0290*/  IMAD R17, R18, 0x4, R1 ;  /* 0x0000000412117824 */ /* 0x000fcc00078e0201 */
[----:B------:R-:W5:Y:S01]  /*02a0*/  LDL R17, [R17+0x4] ;  /* 0x0000040011117983 */ /* 0x000f620000100800 */
[----:B------:R-:W-:Y:S01]  /*02b0*/  IMAD.SHL.U32 R19, R18, 0x20, RZ ;  /* 0x0000002012137824 */ /* 0x000fe200078e00ff */
[----:B------:R-:W-:-:S06]  /*02c0*/  UMOV UR4, URZ ;  /* 0x000000ff00047c82 */ /* 0x000fcc0008000000 */
.L_x_4:
[----:B-----5:R-:W-:Y:S01]  /*02d0*/  SHF.R.U32.HI R23, RZ, UR4, R17 ;  /* 0x00000004ff177c19 */ /* 0x020fe20008011611 */
[----:B------:R-:W-:-:S03]  /*02e0*/  VIADD R12, R19, UR4 ;  /* 0x00000004130c7c36 */ /* 0x000fc60008000000 */
[----:B------:R-:W-:-:S04]  /*02f0*/  LOP3.LUT R13, R23, 0x1, RZ, 0xc0, !PT ;  /* 0x00000001170d7812 */ /* 0x000fc800078ec0ff */
[----:B------:R-:W-:Y:S01]  /*0300*/  ISETP.NE.U32.AND P0, PT, R13, 0x1, PT ;  /* 0x000000010d00780c */ /* 0x000fe20003f05070 */
[----:B------:R-:W-:-:S03]  /*0310*/  IMAD R13, R12, 0x5, RZ ;  /* 0x000000050c0d7824 */ /* 0x000fc600078e02ff */
[----:B------:R-:W-:Y:S01]  /*0320*/  R2P PR, R23, 0x7e ;  /* 0x0000007e17007804 */ /* 0x000fe20000000000 */
[----:B------:R-:W-:-:S08]  /*0330*/  IMAD.WIDE.U32 R12, R13, 0x4, R10 ;  /* 0x000000040d0c7825 */ /* 0x000fd000078e000a */
[----:B------:R-:W2:Y:S04]  /*0340*/  @!P0 LDG.E R22, desc[UR6][R12.64+0x10] ;  /* 0x000010060c168981 */ /* 0x000ea8000c1e1900 */
[----:B------:R-:W3:Y:S04]  /*0350*/  @P1 LDG.E R24, desc[UR6][R12.64+0x24] ;  /* 0x000024060c181981 */ /* 0x000ee8000c1e1900 */
[----:B------:R-:W4:Y:S04]  /*0360*/  @P2 LDG.E R26, desc[UR6][R12.64+0x38] ;  /* 0x000038060c1a2981 */ /* 0x000f28000c1e1900 */
[----:B------:R-:W4:Y:S04]  /*0370*/  @P3 LDG.E R28, desc[UR6][R12.64+0x4c] ;  /* 0x00004c060c1c3981 */ /* 0x000f28000c1e1900 */
[----:B------:R-:W4:Y:S04]  /*0380*/  @!P0 LDG.E R21, desc[UR6][R12.64+0x4] ;  /* 0x000004060c158981 */ /* 0x000f28000c1e1900 */
[----:B------:R-:W4:Y:S01]  /*0390*/  @P1 LDG.E R25, desc[UR6][R12.64+0x20] ;  /* 0x000020060c191981 */ /* 0x000f22000c1e1900 */
[----:B--2---:R-:W-:-:S03]  /*03a0*/  @!P0 LOP3.LUT R3, R3, R22, RZ, 0x3c, !PT ;  /* 0x0000001603038212 */ /* 0x004fc600078e3cff */
[----:B------:R-:W2:Y:S01]  /*03b0*/  @!P0 LDG.E R22, desc[UR6][R12.64] ;  /* 0x000000060c168981 */ /* 0x000ea2000c1e1900 */
[----:B---3--:R-:W-:-:S03]  /*03c0*/  @P1 LOP3.LUT R3, R3, R24, RZ, 0x3c, !PT ;  /* 0x0000001803031212 */ /* 0x008fc600078e3cff */
[----:B------:R-:W3:Y:S01]  /*03d0*/  @P4 LDG.E R24, desc[UR6][R12.64+0x60] ;  /* 0x000060060c184981 */ /* 0x000ee2000c1e1900 */
[----:B----4-:R-:W-:-:S03]  /*03e0*/  @P2 LOP3.LUT R3, R3, R26, RZ, 0x3c, !PT ;  /* 0x0000001a03032212 */ /* 0x010fc600078e3cff */
[----:B------:R-:W4:Y:S01]  /*03f0*/  @P5 LDG.E R26, desc[UR6][R12.64+0x74] ;  /* 0x000074060c1a5981 */ /* 0x000f22000c1e1900 */
[----:B------:R-:W-:Y:S02]  /*0400*/  @P3 LOP3.LUT R3, R3, R28, RZ, 0x3c, !PT ;  /* 0x0000001c03033212 */ /* 0x000fe400078e3cff */
[----:B------:R-:W-:Y:S02]  /*0410*/  @!P0 LOP3.LUT R4, R4, R21, RZ, 0x3c, !PT ;  /* 0x0000001504048212 */ /* 0x000fe400078e3cff */
[----:B------:R-:W4:Y:S01]  /*0420*/  @!P0 LDG.E R21, desc[UR6][R12.64+0xc] ;  /* 0x00000c060c158981 */ /* 0x000f22000c1e1900 */
[----:B--2---:R-:W-:-:S03]  /*0430*/  @!P0 LOP3.LUT R7, R7, R22, RZ, 0x3c, !PT ;  /* 0x0000001607078212 */ /* 0x004fc600078e3cff */
[----:B------:R-:W2:Y:S01]  /*0440*/  @!P0 LDG.E R22, desc[UR6][R12.64+0x8] ;  /* 0x000008060c168981 */ /* 0x000ea2000c1e1900 */
[----:B---3--:R-:W-:-:S03]  /*0450*/  @P4 LOP3.LUT R3, R3, R24, RZ, 0x3c, !PT ;  /* 0x0000001803034212 */ /* 0x008fc600078e3cff */
[----:B------:R-:W3:Y:S01]  /*0460*/  @P1 LDG.E R24, desc[UR6][R12.64+0x14] ;  /* 0x000014060c181981 */ /* 0x000ee2000c1e1900 */
[----:B----4-:R-:W-:-:S03]  /*0470*/  @!P0 LOP3.LUT R2, R2, R21, RZ, 0x3c, !PT ;  /* 0x0000001502028212 */ /* 0x010fc600078e3cff */
[----:B------:R-:W4:Y:S01]  /*0480*/  @P1 LDG.E R21, desc[UR6][R12.64+0x18] ;  /* 0x000018060c151981 */ /* 0x000f22000c1e1900 */
[----:B--2---:R-:W-:-:S03]  /*0490*/  @!P0 LOP3.LUT R5, R5, R22, RZ, 0x3c, !PT ;  /* 0x0000001605058212 */ /* 0x004fc600078e3cff */
[----:B------:R-:W2:Y:S01]  /*04a0*/  @P1 LDG.E R22, desc[UR6][R12.64+0x1c] ;  /* 0x00001c060c161981 */ /* 0x000ea2000c1e1900 */
[----:B---3--:R-:W-:-:S03]  /*04b0*/  @P1 LOP3.LUT R7, R7, R24, RZ, 0x3c, !PT ;  /* 0x0000001807071212 */ /* 0x008fc600078e3cff */
[----:B------:R-:W3:Y:S01]  /*04c0*/  @P2 LDG.E R24, desc[UR6][R12.64+0x28] ;  /* 0x000028060c182981 */ /* 0x000ee2000c1e1900 */
[----:B------:R-:W-:-:S03]  /*04d0*/  @P1 LOP3.LUT R2, R2, R25, RZ, 0x3c, !PT ;  /* 0x0000001902021212 */ /* 0x000fc600078e3cff */
[----:B------:R-:W3:Y:S01]  /*04e0*/  @P2 LDG.E R25, desc[UR6][R12.64+0x34] ;  /* 0x000034060c192981 */ /* 0x000ee2000c1e1900 */
[----:B----4-:R-:W-:-:S03]  /*04f0*/  @P1 LOP3.LUT R4, R4, R21, RZ, 0x3c, !PT ;  /* 0x0000001504041212 */ /* 0x010fc600078e3cff */
[----:B------:R-:W4:Y:S01]  /*0500*/  @P2 LDG.E R21, desc[UR6][R12.64+0x2c] ;  /* 0x00002c060c152981 */ /* 0x000f22000c1e1900 */
[----:B--2---:R-:W-:-:S03]  /*0510*/  @P1 LOP3.LUT R5, R5, R22, RZ, 0x3c, !PT ;  /* 0x0000001605051212 */ /* 0x004fc600078e3cff */
        /* <DEDUP_REMOVED lines=27> */
[----:B------:R-:W-:Y:S02]  /*06d0*/  LOP3.LUT P0, RZ, R23, 0x80, RZ, 0xc0, !PT ;  /* 0x0000008017ff7812 */ /* 0x000fe4000780c0ff */
[----:B------:R-:W-:Y:S02]  /*06e0*/  @P5 LOP3.LUT R2, R2, R25, RZ, 0x3c, !PT ;  /* 0x0000001902025212 */ /* 0x000fe400078e3cff */
        /* <DEDUP_REMOVED lines=17> */
[----:B------:R-:W-:Y:S02]  /*0800*/  @P6 LOP3.LUT R3, R3, R26, RZ, 0x3c, !PT ;  /* 0x0000001a03036212 */ /* 0x000fe400078e3cff */
[----:B------:R-:W-:Y:S02]  /*0810*/  @P0 LOP3.LUT R2, R2, R25, RZ, 0x3c, !PT ;  /* 0x0000001902020212 */ /* 0x000fe400078e3cff */
[----:B----4-:R-:W-:Y:S02]  /*0820*/  @P0 LOP3.LUT R4, R4, R21, RZ, 0x3c, !PT ;  /* 0x0000001504040212 */ /* 0x010fe400078e3cff */
[----:B--2---:R-:W-:Y:S02]  /*0830*/  @P0 LOP3.LUT R5, R5, R22, RZ, 0x3c, !PT ;  /* 0x0000001605050212 */ /* 0x004fe400078e3cff */
[----:B---3--:R-:W-:Y:S02]  /*0840*/  @P0 LOP3.LUT R3, R3, R24, RZ, 0x3c, !PT ;  /* 0x0000001803030212 */ /* 0x008fe400078e3cff */
[----:B------:R-:W-:-:S13]  /*0850*/  R2P PR, R23.B1, 0x7f ;  /* 0x0000007f17007804 */ /* 0x000fda0000001000 */
[----:B------:R-:W2:Y:S04]  /*0860*/  @P0 LDG.E R22, desc[UR6][R12.64+0xa0] ;  /* 0x0000a0060c160981 */ /* 0x000ea8000c1e1900 */
[----:B------:R-:W3:Y:S04]  /*0870*/  @P0 LDG.E R21, desc[UR6][R12.64+0xa4] ;  /* 0x0000a4060c150981 */ /* 0x000ee8000c1e1900 */
[----:B------:R-:W4:Y:S04]  /*0880*/  @P0 LDG.E R24, desc[UR6][R12.64+0xb0] ;  /* 0x0000b0060c180981 */ /* 0x000f28000c1e1900 */
[----:B------:R-:W4:Y:S04]  /*0890*/  @P0 LDG.E R25, desc[UR6][R12.64+0xac] ;  /* 0x0000ac060c190981 */ /* 0x000f28000c1e1900 */
[----:B------:R-:W4:Y:S01]  /*08a0*/  @P2 LDG.E R26, desc[UR6][R12.64+0xd0] ;  /* 0x0000d0060c1a2981 */ /* 0x000f22000c1e1900 */
[----:B--2---:R-:W-:-:S03]  /*08b0*/  @P0 LOP3.LUT R7, R7, R22, RZ, 0x3c, !PT ;  /* 0x0000001607070212 */ /* 0x004fc600078e3cff */
[----:B------:R-:W2:Y:S01]  /*08c0*/  @P0 LDG.E R22, desc[UR6][R12.64+0xa8] ;  /* 0x0000a8060c160981 */ /* 0x000ea2000c1e1900 */
[----:B---3--:R-:W-:-:S03]  /*08d0*/  @P0 LOP3.LUT R4, R4, R21, RZ, 0x3c, !PT ;  /* 0x0000001504040212 */ /* 0x008fc600078e3cff */
[----:B------:R-:W3:Y:S01]  /*08e0*/  @P1 LDG.E R21, desc[UR6][R12.64+0xb8] ;  /* 0x0000b8060c151981 */ /* 0x000ee2000c1e1900 */
[----:B----4-:R-:W-:-:S03]  /*08f0*/  @P0 LOP3.LUT R3, R3, R24, RZ, 0x3c, !PT ;  /* 0x0000001803030212 */ /* 0x010fc600078e3cff */
[----:B------:R-:W4:Y:S01]  /*0900*/  @P1 LDG.E R24, desc[UR6][R12.64+0xbc] ;  /* 0x0000bc060c181981 */ /* 0x000f22000c1e1900 */
[----:B--2---:R-:W-:-:S03]  /*0910*/  @P0 LOP3.LUT R5, R5, R22, RZ, 0x3c, !PT ;  /* 0x0000001605050212 */ /* 0x004fc600078e3cff */
[----:B------:R-:W2:Y:S01]  /*0920*/  @P1 LDG.E R22, desc[UR6][R12.64+0xb4] ;  /* 0x0000b4060c161981 */ /* 0x000ea2000c1e1900 */
[----:B------:R-:W-:-:S03]  /*0930*/  @P0 LOP3.LUT R2, R2, R25, RZ, 0x3c, !PT ;  /* 0x0000001902020212 */ /* 0x000fc600078e3cff */
[----:B------:R-:W2:Y:S01]  /*0940*/  @P1 LDG.E R25, desc[UR6][R12.64+0xc0] ;  /* 0x0000c0060c191981 */ /* 0x000ea2000c1e1900 */
[----:B------:R-:W-:Y:S02]  /*0950*/  LOP3.LUT P0, RZ, R23, 0x8000, RZ, 0xc0, !PT ;  /* 0x0000800017ff7812 */ /* 0x000fe4000780c0ff */
[----:B---3--:R-:W-:Y:S01]  /*0960*/  @P1 LOP3.LUT R4, R4, R21, RZ, 0x3c, !PT ;  /* 0x0000001504041212 */ /* 0x008fe200078e3cff */
[----:B------:R-:W3:Y:S01]  /*0970*/  @P2 LDG.E R23, desc[UR6][R12.64+0xd4] ;  /* 0x0000d4060c172981 */ /* 0x000ee2000c1e1900 */
[----:B----4-:R-:W-:-:S03]  /*0980*/  @P1 LOP3.LUT R5, R5, R24, RZ, 0x3c, !PT ;  /* 0x0000001805051212 */ /* 0x010fc600078e3cff */
[----:B------:R-:W4:Y:S04]  /*0990*/  @P2 LDG.E R24, desc[UR6][R12.64+0xc8] ;  /* 0x0000c8060c182981 */ /* 0x000f28000c1e1900 */
[----:B------:R-:W4:Y:S01]  /*09a0*/  @P2 LDG.E R21, desc[UR6][R12.64+0xcc] ;  /* 0x0000cc060c152981 */ /* 0x000f22000c1e1900 */
[----:B--2---:R-:W-:-:S03]  /*09b0*/  @P1 LOP3.LUT R7, R7, R22, RZ, 0x3c, !PT ;  /* 0x0000001607071212 */ /* 0x004fc600078e3cff */
[----:B------:R-:W2:Y:S04]  /*09c0*/  @P0 LDG.E R28, desc[UR6][R12.64+0x13c] ;  /* 0x00013c060c1c0981 */ /* 0x000ea8000c1e1900 */
[----:B------:R-:W2:Y:S01]  /*09d0*/  @P1 LDG.E R22, desc[UR6][R12.64+0xc4] ;  /* 0x0000c4060c161981 */ /* 0x000ea2000c1e1900 */
[----:B------:R-:W-:Y:S02]  /*09e0*/  @P1 LOP3.LUT R2, R2, R25, RZ, 0x3c, !PT ;  /* 0x0000001902021212 */ /* 0x000fe400078e3cff */
[----:B------:R-:W-:Y:S02]  /*09f0*/  @P2 LOP3.LUT R5, R5, R26, RZ, 0x3c, !PT ;  /* 0x0000001a05052212 */ /* 0x000fe400078e3cff */
[----:B---3--:R-:W-:Y:S01]  /*0a00*/  @P2 LOP3.LUT R2, R2, R23, RZ, 0x3c, !PT ;  /* 0x0000001702022212 */ /* 0x008fe200078e3cff */
[----:B------:R-:W3:Y:S01]  /*0a10*/  @P3 LDG.E R26, desc[UR6][R12.64+0xe4] ;  /* 0x0000e4060c1a3981 */ /* 0x000ee2000c1e1900 */
[----:B----4-:R-:W-:-:S03]  /*0a20*/  @P2 LOP3.LUT R7, R7, R24, RZ, 0x3c, !PT ;  /* 0x0000001807072212 */ /* 0x010fc600078e3cff */
[----:B------:R-:W4:Y:S01]  /*0a30*/  @P3 LDG.E R24, desc[UR6][R12.64+0xdc] ;  /* 0x0000dc060c183981 */ /* 0x000f22000c1e1900 */
[----:B------:R-:W-:-:S03]  /*0a40*/  @P2 LOP3.LUT R4, R4, R21, RZ, 0x3c, !PT ;  /* 0x0000001504042212 */ /* 0x000fc600078e3cff */
        /* <DEDUP_REMOVED lines=8> */
[----:B------:R-:W-:-:S03]  /*0ad0*/  @P3 LOP3.LUT R4, R4, R21, RZ, 0x3c, !PT ;  /* 0x0000001504043212 */ /* 0x000fc600078e3cff */
[----:B------:R-:W4:Y:S01]  /*0ae0*/  @P4 LDG.E R21, desc[UR6][R12.64+0xf4] ;  /* 0x0000f4060c154981 */ /* 0x000f22000c1e1900 */
[----:B------:R-:W-:-:S03]  /*0af0*/  @P3 LOP3.LUT R2, R2, R23, RZ, 0x3c, !PT ;  /* 0x0000001702023212 */ /* 0x000fc600078e3cff */
        /* <DEDUP_REMOVED lines=33> */
[----:B------:R-:W-:-:S04]  /*0d10*/  UIADD3 UR4, UPT, UPT, UR4, 0x10, URZ ;  /* 0x0000001004047890 */ /* 0x000fc8000fffe0ff */
[----:B------:R-:W-:Y:S01]  /*0d20*/  UISETP.NE.AND UP0, UPT, UR4, 0x20, UPT ;  /* 0x000000200400788c */ /* 0x000fe2000bf05270 */
[----:B---3--:R-:W-:Y:S02]  /*0d30*/  @P0 LOP3.LUT R5, R5, R26, RZ, 0x3c, !PT ;  /* 0x0000001a05050212 */ /* 0x008fe400078e3cff */
[----:B----4-:R-:W-:Y:S02]  /*0d40*/  @P0 LOP3.LUT R7, R7, R24, RZ, 0x3c, !PT ;  /* 0x0000001807070212 */ /* 0x010fe400078e3cff */
[----:B------:R-:W-:Y:S02]  /*0d50*/  @P0 LOP3.LUT R4, R4, R21, RZ, 0x3c, !PT ;  /* 0x0000001504040212 */ /* 0x000fe400078e3cff */
[----:B------:R-:W-:Y:S02]  /*0d60*/  @P0 LOP3.LUT R2, R2, R23, RZ, 0x3c, !PT ;  /* 0x0000001702020212 */ /* 0x000fe400078e3cff */
[----:B--2---:R-:W-:-:S04]  /*0d70*/  @P6 LOP3.LUT R3, R3, R22, RZ, 0x3c, !PT ;  /* 0x0000001603036212 */ /* 0x004fc800078e3cff */
[----:B------:R-:W-:Y:S01]  /*0d80*/  @P0 LOP3.LUT R3, R3, R28, RZ, 0x3c, !PT ;  /* 0x0000001c03030212 */ /* 0x000fe200078e3cff */
[----:B------:R-:W-:Y:S06]  /*0d90*/  BRA.U UP0, `(.L_x_4) ;  /* 0xfffffff5004c7547 */ /* 0x000fec000b83ffff */
[----:B------:R-:W-:-:S05]  /*0da0*/  VIADD R18, R18, 0x1 ;  /* 0x0000000112127836 */ /* 0x000fca0000000000 */
[----:B------:R-:W-:-:S13]  /*0db0*/  ISETP.NE.AND P0, PT, R18, 0x5, PT ;  /* 0x000000051200780c */ /* 0x000fda0003f05270 */
[----:B------:R-:W-:Y:S05]  /*0dc0*/  @P0 BRA `(.L_x_5) ;  /* 0xfffffff400300947 */ /* 0x000fea000383ffff */
[----:B------:R0:W-:Y:S01]  /*0dd0*/  STL [R1+0x4], R7 ;  /* 0x0000040701007387 */ /* 0x0001e20000100800 */
[----:B------:R-:W-:-:S03]  /*0de0*/  ISETP.NE.U32.AND P0, PT, R20, 0x1, PT ;  /* 0x000000011400780c */ /* 0x000fc60003f05070 */
[----:B------:R0:W-:Y:S01]  /*0df0*/  STL.64 [R1+0x8], R4 ;  /* 0x0000080401007387 */ /* 0x0001e20000100a00 */
[----:B------:R-:W-:-:S03]  /*0e00*/  ISETP.NE.AND.EX P0, PT, RZ, RZ, PT, P0 ;  /* 0x000000ffff00720c */ /* 0x000fc60003f05300 */
[----:B------:R0:W-:Y:S10]  /*0e10*/  STL.64 [R1+0x10], R2 ;  /* 0x0000100201007387 */ /* 0x0001f40000100a00 */
[----:B------:R-:W-:Y:S05]  /*0e20*/  @!P0 BRA `(.L_x_3) ;  /* 0x0000001800048947 */ /* 0x000fea0003800000 */
[----:B------:R-:W-:Y:S01]  /*0e30*/  UMOV UR4, URZ ;  /* 0x000000ff00047c82 */ /* 0x000fe20008000000 */
[----:B------:R-:W-:Y:S01]  /*0e40*/  UMOV UR5, URZ ;  /* 0x000000ff00057c82 */ /* 0x000fe20008000000 */
[----:B------:R-:W-:Y:S02]  /*0e50*/  IMAD.MOV.U32 R18, RZ, RZ, RZ ;  /* 0x000000ffff127224 */ /* 0x000fe400078e00ff */
[----:B0-----:R-:W-:Y:S02]  /*0e60*/  IMAD.MOV.U32 R7, RZ, RZ, RZ ;  /* 0x000000ffff077224 */ /* 0x001fe400078e00ff */
[----:B------:R-:W-:Y:S02]  /*0e70*/  IMAD.U32 R3, RZ, RZ, UR4 ;  /* 0x00000004ff037e24 */ /* 0x000fe4000f8e00ff */
[----:B------:R-:W-:Y:S02]  /*0e80*/  IMAD.U32 R2, RZ, RZ, UR5 ;  /* 0x00000005ff027e24 */ /* 0x000fe4000f8e00ff */
[----:B------:R-:W-:-:S02]  /*0e90*/  IMAD.U32 R5, RZ, RZ, UR4 ;  /* 0x00000004ff057e24 */ /* 0x000fc4000f8e00ff */
[----:B------:R-:W-:-:S07]  /*0ea0*/  IMAD.U32 R4, RZ, RZ, UR5 ;  /* 0x00000005ff047e24 */ /* 0x000fce000f8e00ff */
.L_x_7:
[----:B------:R-:W-:-:S06]  /*0eb0*/  IMAD R17, R18, 0x4, R1 ;  /* 0x0000000412117824 */ /* 0x000fcc00078e0201 */
[----:B------:R-:W5:Y:S01]  /*0ec0*/  LDL R17, [R17+0x4] ;  /* 0x0000040011117983 */ /* 0x000f620000100800 */
[----:B------:R-:W-:Y:S01]  /*0ed0*/  IMAD.SHL.U32 R19, R18, 0x20, RZ ;  /* 0x0000002012137824 */ /* 0x000fe200078e00ff */
[----:B------:R-:W-:-:S06]  /*0ee0*/  UMOV UR4, URZ ;  /* 0x000000ff00047c82 */ /* 0x000fcc0008000000 */
.L_x_6:
        /* <DEDUP_REMOVED lines=181> */
[----:B------:R-:W-:Y:S05]  /*1a40*/  @P0 BRA `(.L_x_3) ;  /* 0x0000000800fc0947 */ /* 0x000fea0003800000 */
[----:B------:R-:W-:Y:S01]  /*1a50*/  UMOV UR4, URZ ;  /* 0x000000ff00047c82 */ /* 0x000fe20008000000 */
[----:B------:R-:W-:Y:S01]  /*1a60*/  UMOV UR5, URZ ;  /* 0x000000ff00057c82 */ /* 0x000fe20008000000 */
[----:B------:R-:W-:Y:S02]  /*1a70*/  IMAD.MOV.U32 R18, RZ, RZ, RZ ;  /* 0x000000ffff127224 */ /* 0x000fe400078e00ff */
[----:B--2---:R-:W-:Y:S02]  /*1a80*/  IMAD.MOV.U32 R7, RZ, RZ, RZ ;  /* 0x000000ffff077224 */ /* 0x004fe400078e00ff */
[----:B------:R-:W-:Y:S02]  /*1a90*/  IMAD.U32 R3, RZ, RZ, UR4 ;  /* 0x00000004ff037e24 */ /* 0x000fe4000f8e00ff */
[----:B------:R-:W-:Y:S02]  /*1aa0*/  IMAD.U32 R2, RZ, RZ, UR5 ;  /* 0x00000005ff027e24 */ /* 0x000fe4000f8e00ff */
[----:B------:R-:W-:-:S02]  /*1ab0*/  IMAD.U32 R5, RZ, RZ, UR4 ;  /* 0x00000004ff057e24 */ /* 0x000fc4000f8e00ff */
[----:B------:R-:W-:-:S07]  /*1ac0*/  IMAD.U32 R4, RZ, RZ, UR5 ;  /* 0x00000005ff047e24 */ /* 0x000fce000f8e00ff */
.L_x_9:
[----:B------:R-:W-:-:S06]  /*1ad0*/  IMAD R17, R18, 0x4, R1 ;  /* 0x0000000412117824 */ /* 0x000fcc00078e0201 */
[----:B------:R-:W5:Y:S01]  /*1ae0*/  LDL R17, [R17+0x4] ;  /* 0x0000040011117983 */ /* 0x000f620000100800 */
[----:B------:R-:W-:Y:S01]  /*1af0*/  IMAD.SHL.U32 R19, R18, 0x20, RZ ;  /* 0x0000002012137824 */ /* 0x000fe200078e00ff */
[----:B------:R-:W-:-:S06]  /*1b00*/  UMOV UR4, URZ ;  /* 0x000000ff00047c82 */ /* 0x000fcc0008000000 */
.L_x_8:
        /* <DEDUP_REMOVED lines=10> */
[----:B------:R-:W4:Y:S04]  /*1bb0*/  @!P0 LDG.E R20, desc[UR6][R12.64] ;  /* 0x000000060c148981 */ /* 0x000f28000c1e1900 */
[----:B------:R-:W4:Y:S04]  /*1bc0*/  @P3 LDG.E R21, desc[UR6][R12.64+0x4c] ;  /* 0x00004c060c153981 */ /* 0x000f28000c1e1900 */
[----:B------:R-:W4:Y:S04]  /*1bd0*/  @!P0 LDG.E R23, desc[UR6][R12.64+0xc] ;  /* 0x00000c060c178981 */ /* 0x000f28000c1e1900 */
[----:B------:R-:W4:Y:S01]  /*1be0*/  @P4 LDG.E R25, desc[UR6][R12.64+0x54] ;  /* 0x000054060c194981 */ /* 0x000f22000c1e1900 */
[----:B--2---:R-:W-:-:S03]  /*1bf0*/  @!P0 LOP3.LUT R3, R3, R22, RZ, 0x3c, !PT ;  /* 0x0000001603038212 */ /* 0x004fc600078e3cff */
[----:B------:R-:W2:Y:S01]  /*1c00*/  @P4 LDG.E R22, desc[UR6][R12.64+0x60] ;  /* 0x000060060c164981 */ /* 0x000ea2000c1e1900 */
[----:B---3--:R-:W-:-:S03]  /*1c10*/  @P1 LOP3.LUT R3, R3, R26, RZ, 0x3c, !PT ;  /* 0x0000001a03031212 */ /* 0x008fc600078e3cff */
[----:B------:R-:W3:Y:S01]  /*1c20*/  @P5 LDG.E R26, desc[UR6][R12.64+0x74] ;  /* 0x000074060c1a5981 */ /* 0x000ee2000c1e1900 */
[----:B----4-:R-:W-:Y:S02]  /*1c30*/  @P2 LOP3.LUT R3, R3, R28, RZ, 0x3c, !PT ;  /* 0x0000001c03032212 */ /* 0x010fe400078e3cff */
[----:B------:R-:W-:Y:S02]  /*1c40*/  @!P0 LOP3.LUT R7, R7, R20, RZ, 0x3c, !PT ;  /* 0x0000001407078212 */ /* 0x000fe400078e3cff */
[----:B------:R-:W4:Y:S01]  /*1c50*/  @!P0 LDG.E R20, desc[UR6][R12.64+0x8] ;  /* 0x000008060c148981 */ /* 0x000f22000c1e1900 */
[----:B------:R-:W-:-:S03]  /*1c60*/  @P3 LOP3.LUT R3, R3, R21, RZ, 0x3c, !PT ;  /* 0x0000001503033212 */ /* 0x000fc600078e3cff */
[----:B------:R-:W3:Y:S01]  /*1c70*/  @!P0 LDG.E R21, desc[UR6][R12.64+0x4] ;  /* 0x000004060c158981 */ /* 0x000ee2000c1e1900 */
[----:B------:R-:W-:-:S03]  /*1c80*/  @!P0 LOP3.LUT R2, R2, R23, RZ, 0x3c, !PT ;  /* 0x0000001702028212 */ /* 0x000fc600078e3cff */
[----:B------:R-:W3:Y:S01]  /*1c90*/  @P1 LDG.E R23, desc[UR6][R12.64+0x20] ;  /* 0x000020060c171981 */ /* 0x000ee2000c1e1900 */
[----:B--2---:R-:W-:-:S03]  /*1ca0*/  @P4 LOP3.LUT R3, R3, R22, RZ, 0x3c, !PT ;  /* 0x0000001603034212 */ /* 0x004fc600078e3cff */
[----:B------:R-:W2:Y:S01]  /*1cb0*/  @P1 LDG.E R22, desc[UR6][R12.64+0x1c] ;  /* 0x00001c060c161981 */ /* 0x000ea2000c1e1900 */
[----:B----4-:R-:W-:-:S03]  /*1cc0*/  @!P0 LOP3.LUT R5, R5, R20, RZ, 0x3c, !PT ;  /* 0x0000001405058212 */ /* 0x010fc600078e3cff */
[----:B------:R-:W4:Y:S01]  /*1cd0*/  @P1 LDG.E R20, desc[UR6][R12.64+0x14] ;  /* 0x000014060c141981 */ /* 0x000f22000c1e1900 */
[----:B---3--:R-:W-:-:S03]  /*1ce0*/  @!P0 LOP3.LUT R4, R4, R21, RZ, 0x3c, !PT ;  /* 0x0000001504048212 */ /* 0x008fc600078e3cff */
[----:B------:R-:W3:Y:S01]  /*1cf0*/  @P1 LDG.E R21, desc[UR6][R12.64+0x18] ;  /* 0x000018060c151981 */ /* 0x000ee2000c1e1900 */
[----:B------:R-:W-:-:S03]  /*1d00*/  @P5 LOP3.LUT R3, R3, R26, RZ, 0x3c, !PT ;  /* 0x0000001a03035212 */ /* 0x000fc600078e3cff */
[----:B------:R-:W3:Y:S01]  /*1d10*/  @P6 LDG.E R26, desc[UR6][R12.64+0x88] ;  /* 0x000088060c1a6981 */ /* 0x000ee2000c1e1900 */
[----:B------:R-:W-:-:S03]  /*1d20*/  @P1 LOP3.LUT R2, R2, R23, RZ, 0x3c, !PT ;  /* 0x0000001702021212 */ /* 0x000fc600078e3cff */
[----:B------:R-:W3:Y:S01]  /*1d30*/  @P2 LDG.E R23, desc[UR6][R12.64+0x34] ;  /* 0x000034060c172981 */ /* 0x000ee2000c1e1900 */
[----:B--2---:R-:W-:-:S03]  /*1d40*/  @P1 LOP3.LUT R5, R5, R22, RZ, 0x3c, !PT ;  /* 0x0000001605051212 */ /* 0x004fc600078e3cff */
[----:B------:R-:W2:Y:S01]  /*1d50*/  @P2 LDG.E R22, desc[UR6][R12.64+0x30] ;  /* 0x000030060c162981 */ /* 0x000ea2000c1e1900 */
[----:B----4-:R-:W-:-:S03]  /*1d60*/  @P1 LOP3.LUT R7, R7, R20, RZ, 0x3c, !PT ;  /* 0x0000001407071212 */ /* 0x010fc600078e3cff */
[----:B------:R-:W4:Y:S01]  /*1d70*/  @P2 LDG.E R20, desc[UR6][R12.64+0x28] ;  /* 0x000028060c142981 */ /* 0x000f22000c1e1900 */
[----:B---3--:R-:W-:-:S03]  /*1d80*/  @P1 LOP3.LUT R4, R4, R21, RZ, 0x3c, !PT ;  /* 0x0000001504041212 */ /* 0x008fc600078e3cff */
        /* <DEDUP_REMOVED lines=21> */
[----:B------:R-:W-:Y:S02]  /*1ee0*/  @P4 LOP3.LUT R4, R4, R25, RZ, 0x3c, !PT ;  /* 0x0000001904044212 */ /* 0x000fe400078e3cff */
[----:B------:R-:W-:Y:S01]  /*1ef0*/  LOP3.LUT P0, RZ, R24, 0x80, RZ, 0xc0, !PT ;  /* 0x0000008018ff7812 */ /* 0x000fe2000780c0ff */
        /* <DEDUP_REMOVED lines=20> */
[----:B------:R-:W-:Y:S02]  /*2040*/  @P0 LOP3.LUT R3, R3, R26, RZ, 0x3c, !PT ;  /* 0x0000001a03030212 */ /* 0x000fe400078e3cff */
[----:B------:R-:W-:Y:S02]  /*2050*/  @P0 LOP3.LUT R2, R2, R23, RZ, 0x3c, !PT ;  /* 0x0000001702020212 */ /* 0x000fe400078e3cff */
[----:B--2---:R-:W-:Y:S02]  /*2060*/  @P0 LOP3.LUT R5, R5, R22, RZ, 0x3c, !PT ;  /* 0x0000001605050212 */ /* 0x004fe400078e3cff */
[----:B----4-:R-:W-:Y:S02]  /*2070*/  @P0 LOP3.LUT R7, R7, R20, RZ, 0x3c, !PT ;  /* 0x0000001407070212 */ /* 0x010fe400078e3cff */
[----:B---3--:R-:W-:-:S02]  /*2080*/  @P0 LOP3.LUT R4, R4, R21, RZ, 0x3c, !PT ;  /* 0x0000001504040212 */ /* 0x008fc400078e3cff */
[----:B------:R-:W-:-:S13]  /*2090*/  R2P PR, R24.B1, 0x7f ;  /* 0x0000007f18007804 */ /* 0x000fda0000001000 */
[----:B------:R-:W2:Y:S04]  /*20a0*/  @P0 LDG.E R20, desc[UR6][R12.64+0xa0] ;  /* 0x0000a0060c140981 */ /* 0x000ea8000c1e1900 */
[----:B------:R-:W3:Y:S04]  /*20b0*/  @P0 LDG.E R22, desc[UR6][R12.64+0xa8] ;  /* 0x0000a8060c160981 */ /* 0x000ee8000c1e1900 */
[----:B------:R-:W4:Y:S04]  /*20c0*/  @P0 LDG.E R21, desc[UR6][R12.64+0xa4] ;  /* 0x0000a4060c150981 */ /* 0x000f28000c1e1900 */
        /* <DEDUP_REMOVED lines=13> */
[----:B--2---:R-:W-:Y:S02]  /*21a0*/  @P0 LOP3.LUT R3, R3, R20, RZ, 0x3c, !PT ;  /* 0x0000001403030212 */ /* 0x004fe400078e3cff */
[----:B------:R-:W-:Y:S01]  /*21b0*/  LOP3.LUT P0, RZ, R24, 0x8000, RZ, 0xc0, !PT ;  /* 0x0000800018ff7812 */ /* 0x000fe2000780c0ff */
[----:B------:R-:W2:Y:S01]  /*21c0*/  @P2 LDG.E R20, desc[UR6][R12.64+0xd8] ;  /* 0x0000d8060c142981 */ /* 0x000ea2000c1e1900 */
[----:B---3--:R-:W-:-:S03]  /*21d0*/  @P1 LOP3.LUT R7, R7, R22, RZ, 0x3c, !PT ;  /* 0x0000001607071212 */ /* 0x008fc600078e3cff */
[----:B------:R-:W3:Y:S04]  /*21e0*/  @P1 LDG.E R22, desc[UR6][R12.64+0xc4] ;  /* 0x0000c4060c161981 */ /* 0x000ee8000c1e1900 */
[----:B------:R-:W2:Y:S01]  /*21f0*/  @P2 LDG.E R24, desc[UR6][R12.64+0xc8] ;  /* 0x0000c8060c182981 */ /* 0x000ea2000c1e1900 */
[----:B------:R-:W-:Y:S02]  /*2200*/  @P1 LOP3.LUT R4, R4, R25, RZ, 0x3c, !PT ;  /* 0x0000001904041212 */ /* 0x000fe400078e3cff */
[----:B----4-:R-:W-:Y:S01]  /*2210*/  @P1 LOP3.LUT R2, R2, R21, RZ, 0x3c, !PT ;  /* 0x0000001502021212 */ /* 0x010fe200078e3cff */
[----:B------:R-:W4:Y:S01]  /*2220*/  @P2 LDG.E R25, desc[UR6][R12.64+0xd4] ;  /* 0x0000d4060c192981 */ /* 0x000f22000c1e1900 */
[----:B------:R-:W-:-:S03]  /*2230*/  @P2 LOP3.LUT R4, R4, R23, RZ, 0x3c, !PT ;  /* 0x0000001704042212 */ /* 0x000fc600078e3cff */
[----:B------:R-:W4:Y:S01]  /*2240*/  @P3 LDG.E R21, desc[UR6][R12.64+0xe0] ;  /* 0x0000e0060c153981 */ /* 0x000f22000c1e1900 */
[----:B------:R-:W-:-:S03]  /*2250*/  @P2 LOP3.LUT R5, R5, R26, RZ, 0x3c, !PT ;  /* 0x0000001a05052212 */ /* 0x000fc600078e3cff */
[----:B------:R-:W4:Y:S04]  /*2260*/  @P3 LDG.E R23, desc[UR6][R12.64+0xe8] ;  /* 0x0000e8060c173981 */ /* 0x000f28000c1e1900 */
[----:B------:R-:W4:Y:S01]  /*2270*/  @P3 LDG.E R26, desc[UR6][R12.64+0xec] ;  /* 0x0000ec060c1a3981 */ /* 0x000f22000c1e1900 */
[----:B---3--:R-:W-:-:S03]  /*2280*/  @P1 LOP3.LUT R3, R3, R22, RZ, 0x3c, !PT ;  /* 0x0000001603031212 */ /* 0x008fc600078e3cff */
[----:B------:R-:W3:Y:S01]  /*2290*/  @P3 LDG.E R22, desc[UR6][R12.64+0xdc] ;  /* 0x0000dc060c163981 */ /* 0x000ee2000c1e1900 */
[----:B--2---:R-:W-:-:S03]  /*22a0*/  @P2 LOP3.LUT R7, R7, R24, RZ, 0x3c, !PT ;  /* 0x0000001807072212 */ /* 0x004fc600078e3cff */
[----:B------:R-:W2:Y:S01]  /*22b0*/  @P3 LDG.E R24, desc[UR6][R12.64+0xe4] ;  /* 0x0000e4060c183981 */ /* 0x000ea2000c1e1900 */
[----:B------:R-:W-:Y:S02]  /*22c0*/  @P2 LOP3.LUT R3, R3, R20, RZ, 0x3c, !PT ;  /* 0x0000001403032212 */ /* 0x000fe400078e3cff */
[----:B----4-:R-:W-:Y:S01]  /*22d0*/  @P2 LOP3.LUT R2, R2, R25, RZ, 0x3c, !PT ;  /* 0x0000001902022212 */ /* 0x010fe200078e3cff */
[----:B------:R-:W4:Y:S01]  /*22e0*/  @P4 LDG.E R20, desc[UR6][R12.64+0xf0] ;  /* 0x0000f0060c144981 */ /* 0x000f22000c1e1900 */
[----:B------:R-:W-:-:S03]  /*22f0*/  @P3 LOP3.LUT R4, R4, R21, RZ, 0x3c, !PT ;  /* 0x0000001504043212 */ /* 0x000fc600078e3cff */
        /* <DEDUP_REMOVED lines=10> */
[----:B----4-:R-:W-:-:S03]  /*23a0*/  @P4 LOP3.LUT R7, R7, R20, RZ, 0x3c, !PT ;  /* 0x0000001407074212 */ /* 0x010fc600078e3cff */
[----:B------:R-:W4:Y:S01]  /*23b0*/  @P5 LDG.E R20, desc[UR6][R12.64+0x10c] ;  /* 0x00010c060c145981 */ /* 0x000f22000c1e1900 */
[----:B------:R-:W-:-:S03]  /*23c0*/  @P4 LOP3.LUT R4, R4, R21, RZ, 0x3c, !PT ;  /* 0x0000001504044212 */ /* 0x000fc600078e3cff */
[----:B------:R-:W4:Y:S01]  /*23d0*/  @P5 LDG.E R21, desc[UR6][R12.64+0x110] ;  /* 0x000110060c155981 */ /* 0x000f22000c1e1900 */
[----:B------:R-:W-:-:S03]  /*23e0*/  @P4 LOP3.LUT R2, R2, R23, RZ, 0x3c, !PT ;  /* 0x0000001702024212 */ /* 0x000fc600078e3cff */
[----:B------:R-:W4:Y:S01]  /*23f0*/  @P6 LDG.E R23, desc[UR6][R12.64+0x11c] ;  /* 0x00011c060c176981 */ /* 0x000f22000c1e1900 */
[----:B------:R-:W-:-:S03]  /*2400*/  @P5 LOP3.LUT R7, R7, R26, RZ, 0x3c, !PT ;  /* 0x0000001a07075212 */ /* 0x000fc600078e3cff */
        /* <DEDUP_REMOVED lines=9> */
[----:B------:R-:W4:Y:S04]  /*24a0*/  @P6 LDG.E R21, desc[UR6][R12.64+0x124] ;  /* 0x000124060c156981 */ /* 0x000f28000c1e1900 */
[----:B------:R-:W4:Y:S01]  /*24b0*/  @P6 LDG.E R20, desc[UR6][R12.64+0x128] ;  /* 0x000128060c146981 */ /* 0x000f22000c1e1900 */
[----:B------:R-:W-:Y:S02]  /*24c0*/  @P6 LOP3.LUT R4, R4, R23, RZ, 0x3c, !PT ;  /* 0x0000001704046212 */ /* 0x000fe400078e3cff */
[----:B------:R-:W-:Y:S01]  /*24d0*/  @P6 LOP3.LUT R5, R5, R26, RZ, 0x3c, !PT ;  /* 0x0000001a05056212 */ /* 0x000fe200078e3cff */
[----:B------:R-:W4:Y:S04]  /*24e0*/  @P0 LDG.E R23, desc[UR6][R12.64+0x130] ;  /* 0x000130060c170981 */ /* 0x000f28000c1e1900 */
[----:B------:R-:W4:Y:S01]  /*24f0*/  @P0 LDG.E R26, desc[UR6][R12.64+0x13c] ;  /* 0x00013c060c1a0981 */ /* 0x000f22000c1e1900 */
[----:B---3--:R-:W-:-:S03]  /*2500*/  @P5 LOP3.LUT R3, R3, R22, RZ, 0x3c, !PT ;  /* 0x0000001603035212 */ /* 0x008fc600078e3cff */
[----:B------:R-:W3:Y:S01]  /*2510*/  @P0 LDG.E R22, desc[UR6][R12.64+0x12c] ;  /* 0x00012c060c160981 */ /* 0x000ee2000c1e1900 */
[----:B--2---:R-:W-:-:S03]  /*2520*/  @P6 LOP3.LUT R7, R7, R24, RZ, 0x3c, !PT ;  /* 0x0000001807076212 */ /* 0x004fc600078e3cff */
[----:B------:R-:W2:Y:S01]  /*2530*/  @P0 LDG.E R24, desc[UR6][R12.64+0x134] ;  /* 0x000134060c180981 */ /* 0x000ea2000c1e1900 */
[----:B------:R-:W-:-:S04]  /*2540*/  UIADD3 UR4, UPT, UPT, UR4, 0x10, URZ ;  /* 0x0000001004047890 */ /* 0x000fc8000fffe0ff */
[----:B------:R-:W-:Y:S01]  /*2550*/  UISETP.NE.AND UP0, UPT, UR4, 0x20, UPT ;  /* 0x000000200400788c */ /* 0x000fe2000bf05270 */
[----:B----4-:R-:W-:Y:S02]  /*2560*/  @P6 LOP3.LUT R2, R2, R21, RZ, 0x3c, !PT ;  /* 0x0000001502026212 */ /* 0x010fe400078e3cff */
[----:B------:R-:W-:Y:S02]  /*2570*/  @P6 LOP3.LUT R3, R3, R20, RZ, 0x3c, !PT ;  /* 0x0000001403036212 */ /* 0x000fe400078e3cff */
[----:B------:R-:W-:Y:S02]  /*2580*/  @P0 LOP3.LUT R2, R2, R25, RZ, 0x3c, !PT ;  /* 0x0000001902020212 */ /* 0x000fe400078e3cff */
[----:B------:R-:W-:Y:S02]  /*2590*/  @P0 LOP3.LUT R4, R4, R23, RZ, 0x3c, !PT ;  /* 0x0000001704040212 */ /* 0x000fe400078e3cff */
[----:B------:R-:W-:Y:S02]  /*25a0*/  @P0 LOP3.LUT R3, R3, R26, RZ, 0x3c, !PT ;  /* 0x0000001a03030212 */ /* 0x000fe400078e3cff */
[----:B---3--:R-:W-:-:S02]  /*25b0*/  @P0 LOP3.LUT R7, R7, R22, RZ, 0x3c, !PT ;  /* 0x0000001607070212 */ /* 0x008fc400078e3cff */
[----:B--2---:R-:W-:Y:S01]  /*25c0*/  @P0 LOP3.LUT R5, R5, R24, RZ, 0x3c, !PT ;  /* 0x0000001805050212 */ /* 0x004fe200078e3cff */
[----:B------:R-:W-:Y:S06]  /*25d0*/  BRA.U UP0, `(.L_x_8) ;  /* 0xfffffff5004c7547 */ /* 0x000fec000b83ffff */
[----:B------:R-:W-:-:S05]  /*25e0*/  VIADD R18, R18, 0x1 ;  /* 0x0000000112127836 */ /* 0x000fca0000000000 */
[----:B------:R-:W-:-:S13]  /*25f0*/  ISETP.NE.AND P0, PT, R18, 0x5, PT ;  /* 0x000000051200780c */ /* 0x000fda0003f05270 */
[----:B------:R-:W-:Y:S05]  /*2600*/  @P0 BRA `(.L_x_9) ;  /* 0xfffffff400300947 */ /* 0x000fea000383ffff */
[----:B------:R3:W-:Y:S04]  /*2610*/  STL [R1+0x4], R7 ;  /* 0x0000040701007387 */ /* 0x0007e80000100800 */
[----:B------:R3:W-:Y:S04]  /*2620*/  STL.64 [R1+0x8], R4 ;  /* 0x0000080401007387 */ /* 0x0007e80000100a00 */
[----:B------:R3:W-:Y:S02]  /*2630*/  STL.64 [R1+0x10], R2 ;  /* 0x0000100201007387 */ /* 0x0007e40000100a00 */
.L_x_3:
[----:B------:R-:W-:Y:S05]  /*2640*/  BSYNC.RECONVERGENT B1 ;  /* 0x0000000000017941 */ /* 0x000fea0003800200 */
.L_x_2:
[C---:B------:R-:W-:Y:S01]  /*2650*/  ISETP.GT.U32.AND P0, PT, R15.reuse, 0x3, PT ;  /* 0x000000030f00780c */ /* 0x040fe20003f04070 */
[----:B------:R-:W-:Y:S01]  /*2660*/  VIADD R16, R16, 0x1 ;  /* 0x0000000110107836 */ /* 0x000fe20000000000 */
[--C-:B------:R-:W-:Y:S02]  /*2670*/  SHF.R.U64 R15, R15, 0x2, R14.reuse ;  /* 0x000000020f0f7819 */ /* 0x100fe4000000120e */
[----:B------:R-:W-:Y:S02]  /*2680*/  ISETP.GT.U32.AND.EX P0, PT, R14, RZ, PT, P0 ;  /* 0x000000ff0e00720c */ /* 0x000fe40003f04100 */
[----:B------:R-:W-:-:S11]  /*2690*/  SHF.R.U32.HI R14, RZ, 0x2, R14 ;  /* 0x00000002ff0e7819 */ /* 0x000fd6000001160e */
[----:B------:R-:W-:Y:S05]  /*26a0*/  @P0 BRA `(.L_x_10) ;  /* 0xffffffd800cc0947 */ /* 0x000fea000383ffff */
.L_x_1:
[----:B------:R-:W-:Y:S05]  /*26b0*/  BSYNC.RECONVERGENT B0 ;  /* 0x0000000000007941 */ /* 0x000fea0003800200 */
.L_x_0:
[----:B------:R-:W4:Y:S01]  /*26c0*/  LDCU.64 UR4, c[0x0][0x390] ;  /* 0x00007200ff0477ac */ /* 0x000f220008000a00 */
[----:B------:R-:W0:Y:S01]  /*26d0*/  LDC.64 R10, c[0x0][0x380] ;  /* 0x0000e000ff0a7b82 */ /* 0x000e220000000a00 */
[----:B------:R-:W-:Y:S01]  /*26e0*/  BSSY.RECONVERGENT B0, `(.L_x_11) ;  /* 0x000003a000007945 */ /* 0x000fe20003800200 */
[----:B------:R-:W-:Y:S02]  /*26f0*/  CS2R R12, SRZ ;  /* 0x00000000000c7805 */ /* 0x000fe4000001ff00 */
[----:B----4-:R-:W-:-:S04]  /*2700*/  ISETP.GE.U32.AND P0, PT, R9, UR4, PT ;  /* 0x0000000409007c0c */ /* 0x010fc8000bf06070 */
[----:B------:R-:W-:-:S13]  /*2710*/  ISETP.GE.U32.AND.EX P0, PT, R8, UR5, PT, P0 ;  /* 0x0000000508007c0c */ /* 0x000fda000bf06100 */
[----:B------:R-:W-:Y:S05]  /*2720*/  @P0 BRA `(.L_x_12) ;  /* 0x0000000000d40947 */ /* 0x000fea0003800000 */
[----:B------:R-:W-:Y:S01]  /*2730*/  IMAD.MOV.U32 R14, RZ, RZ, R7 ;  /* 0x000000ffff0e7224 */ /* 0x000fe200078e0007 */
[----:B------:R-:W-:-:S07]  /*2740*/  CS2R R12, SRZ ;  /* 0x00000000000c7805 */ /* 0x000fce000001ff00 */
.L_x_13:
[----:B0123--:R-:W-:Y:S01]  /*2750*/  SHF.R.U32.HI R7, RZ, 0x2, R14 ;  /* 0x00000002ff077819 */ /* 0x00ffe2000001160e */
[----:B------:R-:W-:Y:S01]  /*2760*/  VIADD R6, R6, 0x587c5 ;  /* 0x000587c506067836 */ /* 0x000fe20000000000 */
[----:B------:R-:W-:Y:S01]  /*2770*/  IADD3 R9, P1, PT, R0, R9, RZ ;  /* 0x0000000900097210 */ /* 0x000fe20007f3e0ff */
[----:B------:R-:W-:Y:S01]  /*2780*/  IMAD.MOV.U32 R19, RZ, RZ, 0x3e055027 ;  /* 0x3e055027ff137424 */ /* 0x000fe200078e00ff */
[----:B------:R-:W-:Y:S01]  /*2790*/  LOP3.LUT R7, R7, R14, RZ, 0x3c, !PT ;  /* 0x0000000e07077212 */ /* 0x000fe200078e3cff */
[----:B------:R-:W-:Y:S02]  /*27a0*/  IMAD.SHL.U32 R14, R3, 0x10, RZ ;  /* 0x00000010030e7824 */ /* 0x000fe400078e00ff */
[----:B------:R-:W-:Y:S01]  /*27b0*/  IMAD.X R8, RZ, RZ, R8, P1 ;  /* 0x000000ffff087224 */ /* 0x000fe200008e0608 */
[----:B------:R-:W-:Y:S01]  /*27c0*/  ISETP.GE.U32.AND P1, PT, R9, UR4, PT ;  /* 0x0000000409007c0c */ /* 0x000fe2000bf26070 */
[----:B------:R-:W-:-:S05]  /*27d0*/  IMAD.SHL.U32 R15, R7, 0x2, RZ ;  /* 0x00000002070f7824 */ /* 0x000fca00078e00ff */
[----:B------:R-:W-:Y:S01]  /*27e0*/  LOP3.LUT R14, R7, R15, R14, 0x96, !PT ;  /* 0x0000000f070e7212 */ /* 0x000fe200078e960e */
[----:B------:R-:W-:-:S03]  /*27f0*/  IMAD.MOV.U32 R15, RZ, RZ, 0x2f800000 ;  /* 0x2f800000ff0f7424 */ /* 0x000fc600078e00ff */
[----:B------:R-:W-:-:S05]  /*2800*/  LOP3.LUT R7, R14, R3, RZ, 0x3c, !PT ;  /* 0x000000030e077212 */ /* 0x000fca00078e3cff */
[----:B------:R-:W-:-:S05]  /*2810*/  IMAD.IADD R14, R7, 0x1, R6 ;  /* 0x00000001070e7824 */ /* 0x000fca00078e0206 */
[----:B------:R-:W-:-:S05]  /*2820*/  I2FP.F32.U32 R14, R14 ;  /* 0x0000000e000e7245 */ /* 0x000fca0000201000 */
[----:B------:R-:W-:-:S05]  /*2830*/  FFMA R14, R14, R15, 1.1641532182693481445e-10 ;  /* 0x2f0000000e0e7423 */ /* 0x000fca000000000f */
[----:B------:R-:W-:-:S13]  /*2840*/  FSETP.GEU.AND P0, PT, R14, 1.175494350822287508e-38, PT ;  /* 0x008000000e00780b */ /* 0x000fda0003f0e000 */
[----:B------:R-:W-:-:S04]  /*2850*/  @!P0 FMUL R14, R14, 8388608 ;  /* 0x4b0000000e0e8820 */ /* 0x000fc80000400000 */
[----:B------:R-:W-:-:S05]  /*2860*/  VIADD R15, R14, 0xc0d55555 ;  /* 0xc0d555550e0f7836 */ /* 0x000fca0000000000 */
[----:B------:R-:W-:-:S04]  /*2870*/  LOP3.LUT R17, R15, 0xff800000, RZ, 0xc0, !PT ;  /* 0xff8000000f117812 */ /* 0x000fc800078ec0ff */
[----:B------:R-:W-:Y:S01]  /*2880*/  I2FP.F32.S32 R16, R17 ;  /* 0x0000001100107245 */ /* 0x000fe20000201400 */
[----:B------:R-:W-:Y:S02]  /*2890*/  IMAD.IADD R15, R14, 0x1, -R17 ;  /* 0x000000010e0f7824 */ /* 0x000fe400078e0a11 */
[----:B------:R-:W-:Y:S02]  /*28a0*/  IMAD.MOV.U32 R17, RZ, RZ, 0x7f800000 ;  /* 0x7f800000ff117424 */ /* 0x000fe400078e00ff */
[----:B------:R-:W-:-:S04]  /*28b0*/  FADD R18, R15, -1 ;  /* 0xbf8000000f127421 */ /* 0x000fc80000000000 */
[----:B------:R-:W-:-:S04]  /*28c0*/  FFMA R15, R18, -R19, 0.14084610342979431152 ;  /* 0x3e1039f6120f7423 */ /* 0x000fc80000000813 */
[----:B------:R-:W-:-:S04]  /*28d0*/  FFMA R15, R18, R15, -0.12148627638816833496 ;  /* 0xbdf8cdcc120f7423 */ /* 0x000fc8000000000f */
[----:B------:R-:W-:-:S04]  /*28e0*/  FFMA R15, R18, R15, 0.13980610668659210205 ;  /* 0x3e0f2955120f7423 */ /* 0x000fc8000000000f */
[----:B------:R-:W-:-:S04]  /*28f0*/  FFMA R15, R18, R15, -0.16684235632419586182 ;  /* 0xbe2ad8b9120f7423 */ /* 0x000fc8000000000f */
[----:B------:R-:W-:-:S04]  /*2900*/  FFMA R15, R18, R15, 0.20012299716472625732 ;  /* 0x3e4ced0b120f7423 */ /* 0x000fc8000000000f */
[----:B------:R-:W-:-:S04]  /*2910*/  FFMA R15, R18, R15, -0.24999669194221496582 ;  /* 0xbe7fff22120f7423 */ /* 0x000fc8000000000f */
[----:B------:R-:W-:-:S04]  /*2920*/  FFMA R15, R18, R15, 0.33333182334899902344 ;  /* 0x3eaaaa78120f7423 */ /* 0x000fc8000000000f */
[----:B------:R-:W-:Y:S01]  /*2930*/  FFMA R19, R18, R15, -0.5 ;  /* 0xbf00000012137423 */ /* 0x000fe2000000000f */
[----:B------:R-:W-:Y:S02]  /*2940*/  FSEL R15, RZ, -23, P0 ;  /* 0xc1b80000ff0f7808 */ /* 0x000fe40000000000 */
[----:B------:R-:W-:Y:S01]  /*2950*/  ISETP.GT.U32.AND P0, PT, R14, 0x7f7fffff, PT ;  /* 0x7f7fffff0e00780c */ /* 0x000fe20003f04070 */
[----:B------:R-:W-:Y:S02]  /*2960*/  FMUL R19, R18, R19 ;  /* 0x0000001312137220 */ /* 0x000fe40000400000 */
[----:B------:R-:W-:Y:S02]  /*2970*/  FFMA R15, R16, 1.1920928955078125e-07, R15 ;  /* 0x34000000100f7823 */ /* 0x000fe4000000000f */
[----:B------:R-:W-:-:S04]  /*2980*/  FFMA R18, R18, R19, R18 ;  /* 0x0000001312127223 */ /* 0x000fc80000000012 */
[----:B------:R-:W-:-:S04]  /*2990*/  FFMA R15, R15, 0.69314718246459960938, R18 ;  /* 0x3f3172180f0f7823 */ /* 0x000fc80000000012 */
[----:B------:R-:W-:-:S04]  /*29a0*/  @P0 FFMA R15, R14, R17, +INF ;  /* 0x7f8000000e0f0423 */ /* 0x000fc80000000011 */
[----:B------:R-:W-:-:S05]  /*29b0*/  FMUL R15, R15, -2 ;  /* 0xc00000000f0f7820 */ /* 0x000fca0000400000 */
[----:B------:R-:W-:-:S04]  /*29c0*/  FSETP.GEU.AND P0, PT, R15, 1, PT ;  /* 0x3f8000000f00780b */ /* 0x000fc80003f0e000 */
[----:B------:R-:W-:Y:S01]  /*29d0*/  FSETP.NEU.AND P0, PT, R14, RZ, !P0 ;  /* 0x000000ff0e00720b */ /* 0x000fe2000470d000 */
[----:B------:R-:W-:Y:S02]  /*29e0*/  IMAD.MOV.U32 R14, RZ, RZ, R4 ;  /* 0x000000ffff0e7224 */ /* 0x000fe400078e0004 */
[----:B------:R-:W-:Y:S01]  /*29f0*/  IMAD.MOV.U32 R4, RZ, RZ, R5 ;  /* 0x000000ffff047224 */ /* 0x000fe200078e0005 */
[----:B------:R-:W-:Y:S01]  /*2a00*/  SEL R15, RZ, 0x1, !P0 ;  /* 0x00000001ff0f7807 */ /* 0x000fe20004000000 */
[----:B------:R-:W-:Y:S01]  /*2a10*/  IMAD.MOV.U32 R5, RZ, RZ, R2 ;  /* 0x000000ffff057224 */ /* 0x000fe200078e0002 */
[----:B------:R-:W-:Y:S01]  /*2a20*/  ISETP.GE.U32.AND.EX P0, PT, R8, UR5, PT, P1 ;  /* 0x0000000508007c0c */ /* 0x000fe2000bf06110 */
[----:B------:R-:W-:Y:S01]  /*2a30*/  IMAD.MOV.U32 R2, RZ, RZ, R3 ;  /* 0x000000ffff027224 */ /* 0x000fe200078e0003 */
[----:B------:R-:W-:Y:S01]  /*2a40*/  IADD3 R12, P1, PT, R12, R15, RZ ;  /* 0x0000000f0c0c7210 */ /* 0x000fe20007f3e0ff */
[----:B------:R-:W-:-:S04]  /*2a50*/  IMAD.MOV.U32 R3, RZ, RZ, R7 ;  /* 0x000000ffff037224 */ /* 0x000fc800078e0007 */
[----:B------:R-:W-:-:S06]  /*2a60*/  IMAD.X R13, RZ, RZ, R13, P1 ;  /* 0x000000ffff0d7224 */ /* 0x000fcc00008e060d */
[----:B------:R-:W-:Y:S05]  /*2a70*/  @!P0 BRA `(.L_x_13) ;  /* 0xfffffffc00348947 */ /* 0x000fea000383ffff */
.L_x_12:
[----:B------:R-:W-:Y:S05]  /*2a80*/  BSYNC.RECONVERGENT B0 ;  /* 0x0000000000007941 */ /* 0x000fea0003800200 */
.L_x_11:
[----:B0-----:R-:W-:Y:S01]  /*2a90*/  REDG.E.ADD.64.STRONG.GPU desc[UR6][R10.64], R12 ;  /* 0x0000000c0a00798e */ /* 0x001fe2000c12e506 */
[----:B------:R-:W-:Y:S05]  /*2aa0*/  EXIT ;  /* 0x000000000000794d */ /* 0x000fea0003800000 */
.L_x_14:
[----:B------:R-:W-:-:S00]  /*2ab0*/  BRA `(.L_x_14) ;  /* 0xfffffffc00fc7947 */ /* 0x000fc0000383ffff */
[----:B------:R-:W-:-:S00]  /*2ac0*/  NOP ;  /* 0x0000000000007918 */ /* 0x000fc00000000000 */
        /* <DEDUP_REMOVED lines=11> */
.L_x_15:


//--------------------- .nv.global.init           --------------------------
	.section	.nv.global.init,"aw",@progbits
	.align	4
.nv.global.init:
	.type		mrg32k3aM1SubSeq,@object
	.size		mrg32k3aM1SubSeq,(mrg32k3aM2SubSeq - mrg32k3aM1SubSeq)
mrg32k3aM1SubSeq:
        /*0000*/ 	.byte	0x0b, 0xcc, 0xee, 0x04, 0x73, 0x29, 0x8b, 0x6f, 0xf6, 0x53, 0x03, 0xf6, 0x23, 0xf6, 0xea, 0xda
        /* <DEDUP_REMOVED lines=125> */
	.type		mrg32k3aM2SubSeq,@object
	.size		mrg32k3aM2SubSeq,(mrg32k3aM1 - mrg32k3aM2SubSeq)
mrg32k3aM2SubSeq:
        /* <DEDUP_REMOVED lines=126> */
	.type		mrg32k3aM1,@object
	.size		mrg32k3aM1,(mrg32k3aM1Seq - mrg32k3aM1)
mrg32k3aM1:
        /* <DEDUP_REMOVED lines=144> */
	.type		mrg32k3aM1Seq,@object
	.size		mrg32k3aM1Seq,(mrg32k3aM2 - mrg32k3aM1Seq)
mrg32k3aM1Seq:
        /* <DEDUP_REMOVED lines=144> */
	.type		mrg32k3aM2,@object
	.size		mrg32k3aM2,(mrg32k3aM2Seq - mrg32k3aM2)
mrg32k3aM2:
        /* <DEDUP_REMOVED lines=144> */
	.type		mrg32k3aM2Seq,@object
	.size		mrg32k3aM2Seq,(precalc_xorwow_matrix - mrg32k3aM2Seq)
mrg32k3aM2Seq:
        /* <DEDUP_REMOVED lines=144> */
	.type		precalc_xorwow_matrix,@object
	.size		precalc_xorwow_matrix,(precalc_xorwow_offset_matrix - precalc_xorwow_matrix)
precalc_xorwow_matrix:
        /* <DEDUP_REMOVED lines=6400> */
	.type		precalc_xorwow_offset_matrix,@object
	.size		precalc_xorwow_offset_matrix,(.L_1 - precalc_xorwow_offset_matrix)
precalc_xorwow_offset_matrix:
        /* <DEDUP_REMOVED lines=6400> */
.L_1:


//--------------------- .nv.shared.reserved.0     --------------------------
	.section	.nv.shared.reserved.0,"aw",@nobits
	.weak		__nv_reservedSMEM_offset_0_alias
	.size		__nv_reservedSMEM_offset_0_alias, 0, 64
	.other		__nv_reservedSMEM_offset_0_alias,@"STO_CUDA_RESERVED_SHARED STV_DEFAULT"
__nv_reservedSMEM_offset_0_alias:
	.zero		0
	.zero		64


//--------------------- .nv.constant0._Z21generateRandomNumbersPyyy --------------------------
	.section	.nv.constant0._Z21generateRandomNumbersPyyy,"a",@progbits
	.sectionflags	@""
	.align	4
.nv.constant0._Z21generateRandomNumbersPyyy:
	.zero		920


//--------------------- SYMBOLS --------------------------

	.type		.nv.reservedSmem.offset0,@object
	.size		.nv.reservedSmem.offset0,0x4
